# CuTe-DSL kernel — source=cudnn_frontend_dsl family=grouped_gemm_swiglu
# config = {"ab_dtype": "Float4E2M1FN", "sf_vec": 16, "d_dtype": "Float8E4M3FN", "vector_f32": false, "mma_mn": [128, 128], "cluster_mn": [1, 1]}


// ===== COMPILED SASS (sm_100a) =====

	.target	sm_100a

	.elftype	@"ET_EXEC"


//--------------------- .note.nv.tkinfo           --------------------------
	.section	.note.nv.tkinfo,"",@"SHT_NOTE"
	.sectionflags	@"SHF_NOTE_NV_TKINFO"
	.tkinfo
        /*0018*/ 	.word	0x00000081
        /*0030*/ 	.string	""
        /*0030*/ 	.string	"ptxas"
        /*0030*/ 	.string	"Cuda compilation tools, release 12.9, V12.9.83"
        /*0030*/ 	.string	"Build system must define TOOLS_VERSION_EXTENDED"
        /*0030*/ 	.string	"-O 3 -arch sm_100a "



//--------------------- .note.nv.cuver            --------------------------
	.section	.note.nv.cuver,"",@"SHT_NOTE"
	.sectionflags	@"SHF_NOTE_NV_CUVER"
        /*0018*/ 	.short	0x0001
        /*001a*/ 	.short	0x0064
        /*001c*/ 	.short	0x0001
        /*001e*/ 	.short	0x0000
        /*0020*/ 	.short	0x0001
        /*0022*/ 	.short	0x0000


//--------------------- .nv.info                  --------------------------
	.section	.nv.info,"",@"SHT_CUDA_INFO"
	.align	4


	//----- nvinfo : EIATTR_REGCOUNT
	.align		4
        /*0000*/ 	.byte	0x04, 0x2f
        /*0002*/ 	.short	(.L_4 - .L_3)
	.align		4
.L_3:
        /*0004*/ 	.word	index@(kernel_cutlass_kernel_cudnngrouped_gemmgrouped_gemm_swiglugrouped_gemm_swiglu_quantBlockScaledContiguousGroupedGemmKernel_object_at__TiledMMA_ThrLayoutVMNK11110000_PermutationMNK____MMAAt_0)
        /*0008*/ 	.word	0x00000084


	//----- nvinfo : EIATTR_FRAME_SIZE
	.align		4
.L_4:
        /*000c*/ 	.byte	0x04, 0x11
        /*000e*/ 	.short	(.L_6 - .L_5)
	.align		4
.L_5:
        /*0010*/ 	.word	index@($__internal_2_$__cuda_sm10x_tcgen05_guardrail_trap_unallocated_columns_being_dealloced)
        /*0014*/ 	.word	0x00000000


	//----- nvinfo : EIATTR_FRAME_SIZE
	.align		4
.L_6:
        /*0018*/ 	.byte	0x04, 0x11
        /*001a*/ 	.short	(.L_8 - .L_7)
	.align		4
.L_7:
        /*001c*/ 	.word	index@($__internal_1_$__cuda_sm10x_tcgen05_guardrail_trap_phase_invalid_during_alloc)
        /*0020*/ 	.word	0x00000000


	//----- nvinfo : EIATTR_FRAME_SIZE
	.align		4
.L_8:
        /*0024*/ 	.byte	0x04, 0x11
        /*0026*/ 	.short	(.L_10 - .L_9)
	.align		4
.L_9:
        /*0028*/ 	.word	index@($__internal_0_$__cuda_sm10x_tcgen05_guardrail_trap_col_being_dealloced_not_returned_by_alloc)
        /*002c*/ 	.word	0x00000000


	//----- nvinfo : EIATTR_FRAME_SIZE
	.align		4
.L_10:
        /*0030*/ 	.byte	0x04, 0x11
        /*0032*/ 	.short	(.L_12 - .L_11)
	.align		4
.L_11:
        /*0034*/ 	.word	index@(kernel_cutlass_kernel_cudnngrouped_gemmgrouped_gemm_swiglugrouped_gemm_swiglu_quantBlockScaledContiguousGroupedGemmKernel_object_at__TiledMMA_ThrLayoutVMNK11110000_PermutationMNK____MMAAt_0)
        /*0038*/ 	.word	0x00000000


	//----- nvinfo : EIATTR_MIN_STACK_SIZE
	.align		4
.L_12:
        /*003c*/ 	.byte	0x04, 0x12
        /*003e*/ 	.short	(.L_14 - .L_13)
	.align		4
.L_13:
        /*0040*/ 	.word	index@(kernel_cutlass_kernel_cudnngrouped_gemmgrouped_gemm_swiglugrouped_gemm_swiglu_quantBlockScaledContiguousGroupedGemmKernel_object_at__TiledMMA_ThrLayoutVMNK11110000_PermutationMNK____MMAAt_0)
        /*0044*/ 	.word	0x00000000
.L_14:


//--------------------- .nv.info.kernel_cutlass_kernel_cudnngrouped_gemmgrouped_gemm_swiglugrouped_gemm_swiglu_quantBlockScaledContiguousGroupedGemmKernel_object_at__TiledMMA_ThrLayoutVMNK11110000_PermutationMNK____MMAAt_0 --------------------------
	.section	.nv.info.kernel_cutlass_kernel_cudnngrouped_gemmgrouped_gemm_swiglugrouped_gemm_swiglu_quantBlockScaledContiguousGroupedGemmKernel_object_at__TiledMMA_ThrLayoutVMNK11110000_PermutationMNK____MMAAt_0,"",@"SHT_CUDA_INFO"
	.sectionflags	@""
	.align	4


	//----- nvinfo : EIATTR_CUDA_API_VERSION
	.align		4
        /*0000*/ 	.byte	0x04, 0x37
        /*0002*/ 	.short	(.L_16 - .L_15)
.L_15:
        /*0004*/ 	.word	0x00000081


	//----- nvinfo : EIATTR_KPARAM_INFO
	.align		4
.L_16:
        /*0008*/ 	.byte	0x04, 0x17
        /*000a*/ 	.short	(.L_18 - .L_17)
.L_17:
        /*000c*/ 	.word	0x00000000
        /*0010*/ 	.short	0x000f
        /*0012*/ 	.short	0x03f8
        /*0014*/ 	.byte	0x00, 0xf0, 0x31, 0x00


	//----- nvinfo : EIATTR_KPARAM_INFO
	.align		4
.L_18:
        /*0018*/ 	.byte	0x04, 0x17
        /*001a*/ 	.short	(.L_20 - .L_19)
.L_19:
        /*001c*/ 	.word	0x00000000
        /*0020*/ 	.short	0x000e
        /*0022*/ 	.short	0x03ec
        /*0024*/ 	.byte	0x00, 0xf0, 0x31, 0x00


	//----- nvinfo : EIATTR_KPARAM_INFO
	.align		4
.L_20:
        /*0028*/ 	.byte	0x04, 0x17
        /*002a*/ 	.short	(.L_22 - .L_21)
.L_21:
        /*002c*/ 	.word	0x00000000
        /*0030*/ 	.short	0x000d
        /*0032*/ 	.short	0x03e0
        /*0034*/ 	.byte	0x00, 0xf0, 0x31, 0x00


	//----- nvinfo : EIATTR_KPARAM_INFO
	.align		4
.L_22:
        /*0038*/ 	.byte	0x04, 0x17
        /*003a*/ 	.short	(.L_24 - .L_23)
.L_23:
        /*003c*/ 	.word	0x00000000
        /*0040*/ 	.short	0x000c
        /*0042*/ 	.short	0x03d8
        /*0044*/ 	.byte	0x00, 0xf0, 0x21, 0x00


	//----- nvinfo : EIATTR_KPARAM_INFO
	.align		4
.L_24:
        /*0048*/ 	.byte	0x04, 0x17
        /*004a*/ 	.short	(.L_26 - .L_25)
.L_25:
        /*004c*/ 	.word	0x00000000
        /*0050*/ 	.short	0x000b
        /*0052*/ 	.short	0x03d0
        /*0054*/ 	.byte	0x00, 0xf0, 0x21, 0x00


	//----- nvinfo : EIATTR_KPARAM_INFO
	.align		4
.L_26:
        /*0058*/ 	.byte	0x04, 0x17
        /*005a*/ 	.short	(.L_28 - .L_27)
.L_27:
        /*005c*/ 	.word	0x00000000
        /*0060*/ 	.short	0x000a
        /*0062*/ 	.short	0x03c8
        /*0064*/ 	.byte	0x00, 0xf0, 0x21, 0x00


	//----- nvinfo : EIATTR_KPARAM_INFO
	.align		4
.L_28:
        /*0068*/ 	.byte	0x04, 0x17
        /*006a*/ 	.short	(.L_30 - .L_29)
.L_29:
        /*006c*/ 	.word	0x00000000
        /*0070*/ 	.short	0x0009
        /*0072*/ 	.short	0x03c0
        /*0074*/ 	.byte	0x00, 0xf0, 0x21, 0x00


	//----- nvinfo : EIATTR_KPARAM_INFO
	.align		4
.L_30:
        /*0078*/ 	.byte	0x04, 0x17
        /*007a*/ 	.short	(.L_32 - .L_31)
.L_31:
        /*007c*/ 	.word	0x00000000
        /*0080*/ 	.short	0x0008
        /*0082*/ 	.short	0x0340
        /*0084*/ 	.byte	0x00, 0xf0, 0x01, 0x02


	//----- nvinfo : EIATTR_KPARAM_INFO
	.align		4
.L_32:
        /*0088*/ 	.byte	0x04, 0x17
        /*008a*/ 	.short	(.L_34 - .L_33)
.L_33:
        /*008c*/ 	.word	0x00000000
        /*0090*/ 	.short	0x0007
        /*0092*/ 	.short	0x02c0
        /*0094*/ 	.byte	0x00, 0xf0, 0x01, 0x02


	//----- nvinfo : EIATTR_KPARAM_INFO
	.align		4
.L_34:
        /*0098*/ 	.byte	0x04, 0x17
        /*009a*/ 	.short	(.L_36 - .L_35)
.L_35:
        /*009c*/ 	.word	0x00000000
        /*00a0*/ 	.short	0x0006
        /*00a2*/ 	.short	0x0240
        /*00a4*/ 	.byte	0x00, 0xf0, 0x01, 0x02


	//----- nvinfo : EIATTR_KPARAM_INFO
	.align		4
.L_36:
        /*00a8*/ 	.byte	0x04, 0x17
        /*00aa*/ 	.short	(.L_38 - .L_37)
.L_37:
        /*00ac*/ 	.word	0x00000000
        /*00b0*/ 	.short	0x0005
        /*00b2*/ 	.short	0x01c0
        /*00b4*/ 	.byte	0x00, 0xf0, 0x01, 0x02


	//----- nvinfo : EIATTR_KPARAM_INFO
	.align		4
.L_38:
        /*00b8*/ 	.byte	0x04, 0x17
        /*00ba*/ 	.short	(.L_40 - .L_39)
.L_39:
        /*00bc*/ 	.word	0x00000000
        /*00c0*/ 	.short	0x0004
        /*00c2*/ 	.short	0x0140
        /*00c4*/ 	.byte	0x00, 0xf0, 0x01, 0x02


	//----- nvinfo : EIATTR_KPARAM_INFO
	.align		4
.L_40:
        /*00c8*/ 	.byte	0x04, 0x17
        /*00ca*/ 	.short	(.L_42 - .L_41)
.L_41:
        /*00cc*/ 	.word	0x00000000
        /*00d0*/ 	.short	0x0003
        /*00d2*/ 	.short	0x00c0
        /*00d4*/ 	.byte	0x00, 0xf0, 0x01, 0x02


	//----- nvinfo : EIATTR_KPARAM_INFO
	.align		4
.L_42:
        /*00d8*/ 	.byte	0x04, 0x17
        /*00da*/ 	.short	(.L_44 - .L_43)
.L_43:
        /*00dc*/ 	.word	0x00000000
        /*00e0*/ 	.short	0x0002
        /*00e2*/ 	.short	0x0040
        /*00e4*/ 	.byte	0x00, 0xf0, 0x01, 0x02


	//----- nvinfo : EIATTR_KPARAM_INFO
	.align		4
.L_44:
        /*00e8*/ 	.byte	0x04, 0x17
        /*00ea*/ 	.short	(.L_46 - .L_45)
.L_45:
        /*00ec*/ 	.word	0x00000000
        /*00f0*/ 	.short	0x0001
        /*00f2*/ 	.short	0x000c
        /*00f4*/ 	.byte	0x00, 0xf0, 0x31, 0x00


	//----- nvinfo : EIATTR_KPARAM_INFO
	.align		4
.L_46:
        /*00f8*/ 	.byte	0x04, 0x17
        /*00fa*/ 	.short	(.L_48 - .L_47)
.L_47:
        /*00fc*/ 	.word	0x00000000
        /*0100*/ 	.short	0x0000
        /*0102*/ 	.short	0x0000
        /*0104*/ 	.byte	0x00, 0xf0, 0x31, 0x00


	//----- nvinfo : EIATTR_AT_ENTRY_FRAGMENTS
	.align		4
.L_48:
        /*0108*/ 	.byte	0x04, 0x4f
        /*010a*/ 	.short	(.L_50 - .L_49)


	//   ....[0]....
.L_49:
        /*010c*/ 	.word	0x00000004


	//----- nvinfo : EIATTR_RESERVED_SMEM_USED
	.align		4
.L_50:
        /*0110*/ 	.byte	0x01, 0x41
	.zero		2


	//----- nvinfo : EIATTR_SPARSE_MMA_MASK
	.align		4
        /*0114*/ 	.byte	0x03, 0x50
        /*0116*/ 	.short	0x0000


	//----- nvinfo : EIATTR_TCGEN05_1CTA_USED
	.align		4
        /*0118*/ 	.byte	0x01, 0x51
	.zero		2


	//----- nvinfo : EIATTR_MAXREG_COUNT
	.align		4
        /*011c*/ 	.byte	0x03, 0x1b
        /*011e*/ 	.short	0x00ff


	//----- nvinfo : EIATTR_NUM_BARRIERS
	.align		4
        /*0120*/ 	.byte	0x02, 0x4c
        /*0122*/ 	.byte	0x05
	.zero		1


	//----- nvinfo : EIATTR_INT_WARP_WIDE_INSTR_OFFSETS
	.align		4
        /*0124*/ 	.byte	0x04, 0x31
        /*0126*/ 	.short	(.L_52 - .L_51)


	//   ....[0]....
.L_51:
        /*0128*/ 	.word	0x00004d90


	//   ....[1]....
        /*012c*/ 	.word	0x00004dd0


	//----- nvinfo : EIATTR_COOP_GROUP_MASK_REGIDS
	.align		4
.L_52:
        /*0130*/ 	.byte	0x04, 0x29
        /*0132*/ 	.short	(.L_54 - .L_53)


	//   ....[0]....
.L_53:
        /*0134*/ 	.word	0xffffffff


	//   ....[1]....
        /*0138*/ 	.word	0xffffffff


	//   ....[2]....
        /*013c*/ 	.word	0xffffffff


	//   ....[3]....
        /*0140*/ 	.word	0xffffffff


	//   ....[4]....
        /*0144*/ 	.word	0xffffffff


	//   ....[5]....
        /*0148*/ 	.word	0xffffffff


	//   ....[6]....
        /*014c*/ 	.word	0xffffffff


	//   ....[7]....
        /*0150*/ 	.word	0xffffffff


	//   ....[8]....
        /*0154*/ 	.word	0xffffffff


	//----- nvinfo : EIATTR_COOP_GROUP_INSTR_OFFSETS
	.align		4
.L_54:
        /*0158*/ 	.byte	0x04, 0x28
        /*015a*/ 	.short	(.L_56 - .L_55)


	//   ....[0]....
.L_55:
        /*015c*/ 	.word	0x000000b0


	//   ....[1]....
        /*0160*/ 	.word	0x000009a0


	//   ....[2]....
        /*0164*/ 	.word	0x00000be0


	//   ....[3]....
        /*0168*/ 	.word	0x00000c40


	//   ....[4]....
        /*016c*/ 	.word	0x000025e0


	//   ....[5]....
        /*0170*/ 	.word	0x000028a0


	//   ....[6]....
        /*0174*/ 	.word	0x00004980


	//   ....[7]....
        /*0178*/ 	.word	0x00004c30


	//   ....[8]....
        /*017c*/ 	.word	0x00004e80


	//----- nvinfo : EIATTR_VRC_CTA_INIT_COUNT
	.align		4
.L_56:
        /*0180*/ 	.byte	0x02, 0x4a
        /*0182*/ 	.byte	0x80
	.zero		1


	//----- nvinfo : EIATTR_MBARRIER_INSTR_OFFSETS
	.align		4
        /*0184*/ 	.byte	0x04, 0x39
        /*0186*/ 	.short	(.L_58 - .L_57)


	//   ....[0]....
.L_57:
        /*0188*/ 	.word	0x00000330
        /*018c*/ 	.word	0x000000ff
        /*0190*/ 	.word	0x00000000
        /*0194*/ 	.short	0x0100
        /*0196*/ 	.byte	0x05
	.zero		1


	//   ....[1]....
        /*0198*/ 	.word	0x00000340
        /*019c*/ 	.word	0x000000ff
        /*01a0*/ 	.word	0x00000008
        /*01a4*/ 	.short	0x0100
        /*01a6*/ 	.byte	0x05
	.zero		1


	//   ....[2]....
        /*01a8*/ 	.word	0x00000350
        /*01ac*/ 	.word	0x000000ff
        /*01b0*/ 	.word	0x00000010
        /*01b4*/ 	.short	0x0100
        /*01b6*/ 	.byte	0x05
	.zero		1


	//   ....[3]....
        /*01b8*/ 	.word	0x00000360
        /*01bc*/ 	.word	0x000000ff
        /*01c0*/ 	.word	0x00000018
        /*01c4*/ 	.short	0x0100
        /*01c6*/ 	.byte	0x05
	.zero		1


	//   ....[4]....
        /*01c8*/ 	.word	0x00000370
        /*01cc*/ 	.word	0x000000ff
        /*01d0*/ 	.word	0x00000020
        /*01d4*/ 	.short	0x0100
        /*01d6*/ 	.byte	0x05
	.zero		1


	//   ....[5]....
        /*01d8*/ 	.word	0x00000380
        /*01dc*/ 	.word	0x000000ff
        /*01e0*/ 	.word	0x00000028
        /*01e4*/ 	.short	0x0100
        /*01e6*/ 	.byte	0x05
	.zero		1


	//   ....[6]....
        /*01e8*/ 	.word	0x00000390
        /*01ec*/ 	.word	0x000000ff
        /*01f0*/ 	.word	0x00000030
        /*01f4*/ 	.short	0x0100
        /*01f6*/ 	.byte	0x05
	.zero		1


	//   ....[7]....
        /*01f8*/ 	.word	0x000003a0
        /*01fc*/ 	.word	0x000000ff
        /*0200*/ 	.word	0x00000038
        /*0204*/ 	.short	0x0100
        /*0206*/ 	.byte	0x05
	.zero		1


	//   ....[8]....
        /*0208*/ 	.word	0x000003b0
        /*020c*/ 	.word	0x000000ff
        /*0210*/ 	.word	0x00000040
        /*0214*/ 	.short	0x0100
        /*0216*/ 	.byte	0x05
	.zero		1


	//   ....[9]....
        /*0218*/ 	.word	0x000003c0
        /*021c*/ 	.word	0x000000ff
        /*0220*/ 	.word	0x00000048
        /*0224*/ 	.short	0x0100
        /*0226*/ 	.byte	0x05
	.zero		1


	//   ....[10]....
        /*0228*/ 	.word	0x000004d0
        /*022c*/ 	.word	0x000000ff
        /*0230*/ 	.word	0x00000050
        /*0234*/ 	.short	0x0100
        /*0236*/ 	.byte	0x06
	.zero		1


	//   ....[11]....
        /*0238*/ 	.word	0x000004e0
        /*023c*/ 	.word	0x000000ff
        /*0240*/ 	.word	0x00000058
        /*0244*/ 	.short	0x0100
        /*0246*/ 	.byte	0x06
	.zero		1


	//   ....[12]....
        /*0248*/ 	.word	0x000004f0
        /*024c*/ 	.word	0x000000ff
        /*0250*/ 	.word	0x00000060
        /*0254*/ 	.short	0x0100
        /*0256*/ 	.byte	0x06
	.zero		1


	//   ....[13]....
        /*0258*/ 	.word	0x00000500
        /*025c*/ 	.word	0x000000ff
        /*0260*/ 	.word	0x00000068
        /*0264*/ 	.short	0x0100
        /*0266*/ 	.byte	0x06
	.zero		1


	//   ....[14]....
        /*0268*/ 	.word	0x00000610
        /*026c*/ 	.word	0x000000ff
        /*0270*/ 	.word	0x00000070
        /*0274*/ 	.short	0x0100
        /*0276*/ 	.byte	0x06
	.zero		1


	//   ....[15]....
        /*0278*/ 	.word	0x00000620
        /*027c*/ 	.word	0x000000ff
        /*0280*/ 	.word	0x00000078
        /*0284*/ 	.short	0x0100
        /*0286*/ 	.byte	0x06
	.zero		1


	//   ....[16]....
        /*0288*/ 	.word	0x00000630
        /*028c*/ 	.word	0x000000ff
        /*0290*/ 	.word	0x00000080
        /*0294*/ 	.short	0x0100
        /*0296*/ 	.byte	0x06
	.zero		1


	//   ....[17]....
        /*0298*/ 	.word	0x00000640
        /*029c*/ 	.word	0x000000ff
        /*02a0*/ 	.word	0x00000088
        /*02a4*/ 	.short	0x0100
        /*02a6*/ 	.byte	0x06
	.zero		1


	//   ....[18]....
        /*02a8*/ 	.word	0x00000ca0
        /*02ac*/ 	.word	0x0000000e
        /*02b0*/ 	.word	0x00000080
        /*02b4*/ 	.short	0x010a
        /*02b6*/ 	.byte	0xff
	.zero		1


	//   ....[19]....
        /*02b8*/ 	.word	0x00000d80
        /*02bc*/ 	.word	0x0000000e
        /*02c0*/ 	.word	0x00000070
        /*02c4*/ 	.short	0x0101
        /*02c6*/ 	.byte	0xff
	.zero		1


	//   ....[20]....
        /*02c8*/ 	.word	0x00000f90
        /*02cc*/ 	.word	0x00000002
        /*02d0*/ 	.word	0x00000080
        /*02d4*/ 	.short	0x010a
        /*02d6*/ 	.byte	0xff
	.zero		1


	//   ....[21]....
        /*02d8*/ 	.word	0x000010b0
        /*02dc*/ 	.word	0x00000002
        /*02e0*/ 	.word	0x00000070
        /*02e4*/ 	.short	0x0101
        /*02e6*/ 	.byte	0xff
	.zero		1


	//   ....[22]....
        /*02e8*/ 	.word	0x000010c0
        /*02ec*/ 	.word	0x00000008
        /*02f0*/ 	.word	0x00000080
        /*02f4*/ 	.short	0x010a
        /*02f6*/ 	.byte	0xff
	.zero		1


	//   ....[23]....
        /*02f8*/ 	.word	0x00001130
        /*02fc*/ 	.word	0x000000ff
        /*0300*/ 	.word	0x00000070
        /*0304*/ 	.short	0x010a
        /*0306*/ 	.byte	0x17
	.zero		1


	//   ....[24]....
        /*0308*/ 	.word	0x000011b0
        /*030c*/ 	.word	0x000000ff
        /*0310*/ 	.word	0x00000080
        /*0314*/ 	.short	0x0101
        /*0316*/ 	.byte	0x17
	.zero		1


	//   ....[25]....
        /*0318*/ 	.word	0x00001370
        /*031c*/ 	.word	0x000000ff
        /*0320*/ 	.word	0x00000028
        /*0324*/ 	.short	0x010a
        /*0326*/ 	.byte	0x05
	.zero		1


	//   ....[26]....
        /*0328*/ 	.word	0x000014b0
        /*032c*/ 	.word	0x000000ff
        /*0330*/ 	.word	0x00000028
        /*0334*/ 	.short	0x010a
        /*0336*/ 	.byte	0x05
	.zero		1


	//   ....[27]....
        /*0338*/ 	.word	0x00001600
        /*033c*/ 	.word	0x000000ff
        /*0340*/ 	.word	0x00000028
        /*0344*/ 	.short	0x010a
        /*0346*/ 	.byte	0x16
	.zero		1


	//   ....[28]....
        /*0348*/ 	.word	0x00001640
        /*034c*/ 	.word	0x00000003
        /*0350*/ 	.word	0x00000070
        /*0354*/ 	.short	0x010a
        /*0356*/ 	.byte	0xff
	.zero		1


	//   ....[29]....
        /*0358*/ 	.word	0x000016e0
        /*035c*/ 	.word	0x00000003
        /*0360*/ 	.word	0x00000080
        /*0364*/ 	.short	0x0101
        /*0366*/ 	.byte	0xff
	.zero		1


	//   ....[30]....
        /*0368*/ 	.word	0x00001890
        /*036c*/ 	.word	0x000000ff
        /*0370*/ 	.word	0x00000028
        /*0374*/ 	.short	0x010a
        /*0376*/ 	.byte	0x05
	.zero		1


	//   ....[31]....
        /*0378*/ 	.word	0x00001950
        /*037c*/ 	.word	0x000000ff
        /*0380*/ 	.word	0x00000070
        /*0384*/ 	.short	0x010a
        /*0386*/ 	.byte	0x0c
	.zero		1


	//   ....[32]....
        /*0388*/ 	.word	0x000019e0
        /*038c*/ 	.word	0x000000ff
        /*0390*/ 	.word	0x00000080
        /*0394*/ 	.short	0x0101
        /*0396*/ 	.byte	0x0c
	.zero		1


	//   ....[33]....
        /*0398*/ 	.word	0x00001e20
        /*039c*/ 	.word	0x000000ff
        /*03a0*/ 	.word	0x00000000
        /*03a4*/ 	.short	0x010a
        /*03a6*/ 	.byte	0x10
	.zero		1


	//   ....[34]....
        /*03a8*/ 	.word	0x00001e30
        /*03ac*/ 	.word	0x000000ff
        /*03b0*/ 	.word	0x00000060
        /*03b4*/ 	.short	0x010a
        /*03b6*/ 	.byte	0x12
	.zero		1


	//   ....[35]....
        /*03b8*/ 	.word	0x00001e50
        /*03bc*/ 	.word	0x000000ff
        /*03c0*/ 	.word	0x00000060
        /*03c4*/ 	.short	0x010a
        /*03c6*/ 	.byte	0x12
	.zero		1


	//   ....[36]....
        /*03c8*/ 	.word	0x00002120
        /*03cc*/ 	.word	0x000000ff
        /*03d0*/ 	.word	0x00000000
        /*03d4*/ 	.short	0x010a
        /*03d6*/ 	.byte	0x0d
	.zero		1


	//   ....[37]....
        /*03d8*/ 	.word	0x000022d0
        /*03dc*/ 	.word	0x000000ff
        /*03e0*/ 	.word	0x00000000
        /*03e4*/ 	.short	0x010a
        /*03e6*/ 	.byte	0x10
	.zero		1


	//   ....[38]....
        /*03e8*/ 	.word	0x000023c0
        /*03ec*/ 	.word	0x000000ff
        /*03f0*/ 	.word	0x00000060
        /*03f4*/ 	.short	0x010a
        /*03f6*/ 	.byte	0x10
	.zero		1


	//   ....[39]....
        /*03f8*/ 	.word	0x000023d0
        /*03fc*/ 	.word	0x00000000
        /*0400*/ 	.word	0x00000070
        /*0404*/ 	.short	0x010a
        /*0406*/ 	.byte	0xff
	.zero		1


	//   ....[40]....
        /*0408*/ 	.word	0x00002470
        /*040c*/ 	.word	0x00000000
        /*0410*/ 	.word	0x00000080
        /*0414*/ 	.short	0x0101
        /*0416*/ 	.byte	0xff
	.zero		1


	//   ....[41]....
        /*0418*/ 	.word	0x00002580
        /*041c*/ 	.word	0x00000000
        /*0420*/ 	.word	0x00000060
        /*0424*/ 	.short	0x010a
        /*0426*/ 	.byte	0xff
	.zero		1


	//   ....[42]....
        /*0428*/ 	.word	0x00002910
        /*042c*/ 	.word	0x00000003
        /*0430*/ 	.word	0x00000070
        /*0434*/ 	.short	0x010a
        /*0436*/ 	.byte	0xff
	.zero		1


	//   ....[43]....
        /*0438*/ 	.word	0x00002970
        /*043c*/ 	.word	0x00000003
        /*0440*/ 	.word	0x00000080
        /*0444*/ 	.short	0x0101
        /*0446*/ 	.byte	0xff
	.zero		1


	//   ....[44]....
        /*0448*/ 	.word	0x00002d50
        /*044c*/ 	.word	0x00000034
        /*0450*/ 	.word	0x00000050
        /*0454*/ 	.short	0x010a
        /*0456*/ 	.byte	0xff
	.zero		1


	//   ....[45]....
        /*0458*/ 	.word	0x00004930
        /*045c*/ 	.word	0x00000034
        /*0460*/ 	.word	0x00000060
        /*0464*/ 	.short	0x0101
        /*0466*/ 	.byte	0xff
	.zero		1


	//   ....[46]....
        /*0468*/ 	.word	0x00004940
        /*046c*/ 	.word	0x00000005
        /*0470*/ 	.word	0x00000070
        /*0474*/ 	.short	0x010a
        /*0476*/ 	.byte	0xff
	.zero		1


	//   ....[47]....
        /*0478*/ 	.word	0x00004a00
        /*047c*/ 	.word	0x00000005
        /*0480*/ 	.word	0x00000080
        /*0484*/ 	.short	0x0101
        /*0486*/ 	.byte	0xff
	.zero		1


	//   ....[48]....
        /*0488*/ 	.word	0x00004ed0
        /*048c*/ 	.word	0x0000000e
        /*0490*/ 	.word	0x00000080
        /*0494*/ 	.short	0x010a
        /*0496*/ 	.byte	0xff
	.zero		1


	//   ....[49]....
        /*0498*/ 	.word	0x00004f30
        /*049c*/ 	.word	0x00000002
        /*04a0*/ 	.word	0x00000080
        /*04a4*/ 	.short	0x010a
        /*04a6*/ 	.byte	0xff
	.zero		1


	//   ....[50]....
        /*04a8*/ 	.word	0x00004f90
        /*04ac*/ 	.word	0x00000008
        /*04b0*/ 	.word	0x00000080
        /*04b4*/ 	.short	0x010a
        /*04b6*/ 	.byte	0xff
	.zero		1


	//   ....[51]....
        /*04b8*/ 	.word	0x00004ff0
        /*04bc*/ 	.word	0x00000000
        /*04c0*/ 	.word	0x00000070
        /*04c4*/ 	.short	0x010a
        /*04c6*/ 	.byte	0xff
	.zero		1


	//   ....[52]....
        /*04c8*/ 	.word	0x00005070
        /*04cc*/ 	.word	0x00000000
        /*04d0*/ 	.word	0x00000028
        /*04d4*/ 	.short	0x010a
        /*04d6*/ 	.byte	0xff
	.zero		1


	//   ....[53]....
        /*04d8*/ 	.word	0x000050d0
        /*04dc*/ 	.word	0x00000003
        /*04e0*/ 	.word	0x00000070
        /*04e4*/ 	.short	0x010a
        /*04e6*/ 	.byte	0xff
	.zero		1


	//   ....[54]....
        /*04e8*/ 	.word	0x00005150
        /*04ec*/ 	.word	0x00000000
        /*04f0*/ 	.word	0x00000028
        /*04f4*/ 	.short	0x010a
        /*04f6*/ 	.byte	0xff
	.zero		1


	//   ....[55]....
        /*04f8*/ 	.word	0x000051b0
        /*04fc*/ 	.word	0x00000002
        /*0500*/ 	.word	0x00000070
        /*0504*/ 	.short	0x010a
        /*0506*/ 	.byte	0xff
	.zero		1


	//   ....[56]....
        /*0508*/ 	.word	0x00005220
        /*050c*/ 	.word	0x00000000
        /*0510*/ 	.word	0x00000060
        /*0514*/ 	.short	0x010a
        /*0516*/ 	.byte	0xff
	.zero		1


	//   ....[57]....
        /*0518*/ 	.word	0x000052a0
        /*051c*/ 	.word	0x00000000
        /*0520*/ 	.word	0x00000000
        /*0524*/ 	.short	0x010a
        /*0526*/ 	.byte	0xff
	.zero		1


	//   ....[58]....
        /*0528*/ 	.word	0x00005300
        /*052c*/ 	.word	0x00000000
        /*0530*/ 	.word	0x00000070
        /*0534*/ 	.short	0x010a
        /*0536*/ 	.byte	0xff
	.zero		1


	//   ....[59]....
        /*0538*/ 	.word	0x00005360
        /*053c*/ 	.word	0x00000000
        /*0540*/ 	.word	0x00000060
        /*0544*/ 	.short	0x010a
        /*0546*/ 	.byte	0xff
	.zero		1


	//   ....[60]....
        /*0548*/ 	.word	0x000053b0
        /*054c*/ 	.word	0x00000003
        /*0550*/ 	.word	0x00000070
        /*0554*/ 	.short	0x010a
        /*0556*/ 	.byte	0xff
	.zero		1


	//   ....[61]....
        /*0558*/ 	.word	0x00005410
        /*055c*/ 	.word	0x00000034
        /*0560*/ 	.word	0x00000050
        /*0564*/ 	.short	0x010a
        /*0566*/ 	.byte	0xff
	.zero		1


	//   ....[62]....
        /*0568*/ 	.word	0x00005480
        /*056c*/ 	.word	0x00000005
        /*0570*/ 	.word	0x00000070
        /*0574*/ 	.short	0x010a
        /*0576*/ 	.byte	0xff
	.zero		1


	//----- nvinfo : EIATTR_NUM_MBARRIERS
	.align		4
.L_58:
        /*0578*/ 	.byte	0x03, 0x38
        /*057a*/ 	.short	0x0012


	//----- nvinfo : EIATTR_EXIT_INSTR_OFFSETS
	.align		4
        /*057c*/ 	.byte	0x04, 0x1c
        /*057e*/ 	.short	(.L_60 - .L_59)


	//   ....[0]....
.L_59:
        /*0580*/ 	.word	0x000025b0


	//   ....[1]....
        /*0584*/ 	.word	0x00004eb0


	//----- nvinfo : EIATTR_MAX_THREADS
	.align		4
.L_60:
        /*0588*/ 	.byte	0x04, 0x05
        /*058a*/ 	.short	(.L_62 - .L_61)
.L_61:
        /*058c*/ 	.word	0x000000e0
        /*0590*/ 	.word	0x00000001
        /*0594*/ 	.word	0x00000001


	//----- nvinfo : EIATTR_CRS_STACK_SIZE
	.align		4
.L_62:
        /*0598*/ 	.byte	0x04, 0x1e
        /*059a*/ 	.short	(.L_64 - .L_63)
.L_63:
        /*059c*/ 	.word	0x00000000


	//----- nvinfo : EIATTR_CBANK_PARAM_SIZE
	.align		4
.L_64:
        /*05a0*/ 	.byte	0x03, 0x19
        /*05a2*/ 	.short	0x0404


	//----- nvinfo : EIATTR_PARAM_CBANK
	.align		4
        /*05a4*/ 	.byte	0x04, 0x0a
        /*05a6*/ 	.short	(.L_66 - .L_65)
	.align		4
.L_65:
        /*05a8*/ 	.word	index@(.nv.constant0.kernel_cutlass_kernel_cudnngrouped_gemmgrouped_gemm_swiglugrouped_gemm_swiglu_quantBlockScaledContiguousGroupedGemmKernel_object_at__TiledMMA_ThrLayoutVMNK11110000_PermutationMNK____MMAAt_0)
        /*05ac*/ 	.short	0x0380
        /*05ae*/ 	.short	0x0404


	//----- nvinfo : EIATTR_SW_WAR
	.align		4
.L_66:
        /*05b0*/ 	.byte	0x04, 0x36
        /*05b2*/ 	.short	(.L_68 - .L_67)
.L_67:
        /*05b4*/ 	.word	0x00000008
.L_68:


//--------------------- .nv.compat                --------------------------
	.section	.nv.compat,"",@"SHT_CUDA_COMPAT_INFO"
	.align	4
        /*0000*/ 	.byte	0x02, 0x02, 0x02, 0x00, 0x02, 0x05, 0x05, 0x00, 0x02, 0x03, 0x01, 0x00, 0x02, 0x06, 0x01, 0x00


//--------------------- .nv.callgraph             --------------------------
	.section	.nv.callgraph,"",@"SHT_CUDA_CALLGRAPH"
	.align	4
	.sectionentsize	8
	.align		4
        /*0000*/ 	.word	0x00000000
	.align		4
        /*0004*/ 	.word	0xffffffff
	.align		4
        /*0008*/ 	.word	0x00000000
	.align		4
        /*000c*/ 	.word	0xfffffffe
	.align		4
        /*0010*/ 	.word	0x00000000
	.align		4
        /*0014*/ 	.word	0xfffffffd
	.align		4
        /*0018*/ 	.word	0x00000000
	.align		4
        /*001c*/ 	.word	0xfffffffc


//--------------------- .text.kernel_cutlass_kernel_cudnngrouped_gemmgrouped_gemm_swiglugrouped_gemm_swiglu_quantBlockScaledContiguousGroupedGemmKernel_object_at__TiledMMA_ThrLayoutVMNK11110000_PermutationMNK____MMAAt_0 --------------------------
	.section	.text.kernel_cutlass_kernel_cudnngrouped_gemmgrouped_gemm_swiglugrouped_gemm_swiglu_quantBlockScaledContiguousGroupedGemmKernel_object_at__TiledMMA_ThrLayoutVMNK11110000_PermutationMNK____MMAAt_0,"ax",@progbits
	.align	128
        .global         kernel_cutlass_kernel_cudnngrouped_gemmgrouped_gemm_swiglugrouped_gemm_swiglu_quantBlockScaledContiguousGroupedGemmKernel_object_at__TiledMMA_ThrLayoutVMNK11110000_PermutationMNK____MMAAt_0
        .type           kernel_cutlass_kernel_cudnngrouped_gemmgrouped_gemm_swiglugrouped_gemm_swiglu_quantBlockScaledContiguousGroupedGemmKernel_object_at__TiledMMA_ThrLayoutVMNK11110000_PermutationMNK____MMAAt_0,@function
        .size           kernel_cutlass_kernel_cudnngrouped_gemmgrouped_gemm_swiglugrouped_gemm_swiglu_quantBlockScaledContiguousGroupedGemmKernel_object_at__TiledMMA_ThrLayoutVMNK11110000_PermutationMNK____MMAAt_0,(.L_x_83 - kernel_cutlass_kernel_cudnngrouped_gemmgrouped_gemm_swiglugrouped_gemm_swiglu_quantBlockScaledContiguousGroupedGemmKernel_object_at__TiledMMA_ThrLayoutVMNK11110000_PermutationMNK____MMAAt_0)
        .other          kernel_cutlass_kernel_cudnngrouped_gemmgrouped_gemm_swiglugrouped_gemm_swiglu_quantBlockScaledContiguousGroupedGemmKernel_object_at__TiledMMA_ThrLayoutVMNK11110000_PermutationMNK____MMAAt_0,@"STO_CUDA_ENTRY STV_DEFAULT"
kernel_cutlass_kernel_cudnngrouped_gemmgrouped_gemm_swiglugrouped_gemm_swiglu_quantBlockScaledContiguousGroupedGemmKernel_object_at__TiledMMA_ThrLayoutVMNK11110000_PermutationMNK____MMAAt_0:
.text.kernel_cutlass_kernel_cudnngrouped_gemmgrouped_gemm_swiglugrouped_gemm_swiglu_quantBlockScaledContiguousGroupedGemmKernel_object_at__TiledMMA_ThrLayoutVMNK11110000_PermutationMNK____MMAAt_0:
[----:B------:R-:W1:Y:S01]  /*0000*/  LDC R1, c[0x0][0x37c] ;  /* 0x0000df00ff017b82 */ /* 0x000e620000000800 */
[----:B------:R-:W2:Y:S01]  /*0010*/  S2R R3, SR_TID.Y ;  /* 0x0000000000037919 */ /* 0x000ea20000002200 */
[----:B------:R-:W3:Y:S01]  /*0020*/  LDCU UR5, c[0x0][0x360] ;  /* 0x00006c00ff0577ac */ /* 0x000ee20008000800 */
[----:B------:R-:W2:Y:S01]  /*0030*/  S2R R0, SR_TID.Z ;  /* 0x0000000000007919 */ /* 0x000ea20000002300 */
[----:B------:R-:W2:Y:S01]  /*0040*/  LDCU UR4, c[0x0][0x364] ;  /* 0x00006c80ff0477ac */ /* 0x000ea20008000800 */
[----:B------:R-:W3:Y:S01]  /*0050*/  S2R R58, SR_TID.X ;  /* 0x00000000003a7919 */ /* 0x000ee20000002100 */
[----:B--2---:R-:W-:Y:S01]  /*0060*/  IMAD R3, R0, UR4, R3 ;  /* 0x0000000400037c24 */ /* 0x004fe2000f8e0203 */
[----:B------:R-:W2:Y:S03]  /*0070*/  LDCU.U8 UR4, c[0x0][0x381] ;  /* 0x00007020ff0477ac */ /* 0x000ea60008000000 */
[----:B---3--:R-:W-:Y:S01]  /*0080*/  IMAD R76, R3, UR5, R58 ;  /* 0x00000005034c7c24 */ /* 0x008fe2000f8e023a */
[----:B------:R-:W3:Y:S04]  /*0090*/  LDCU.U8 UR5, c[0x0][0x382] ;  /* 0x00007040ff0577ac */ /* 0x000ee80008000000 */
[----:B------:R-:W-:-:S06]  /*00a0*/  SHF.R.U32.HI R76, RZ, 0x5, R76 ;  /* 0x00000005ff4c7819 */ /* 0x000fcc000001164c */
[----:B------:R-:W4:Y:S01]  /*00b0*/  SHFL.IDX PT, R76, R76, RZ, 0x1f ;  /* 0x00001fff4c4c7589 */ /* 0x000f2200000e0000 */
[----:B--2---:R-:W-:Y:S02]  /*00c0*/  ULOP3.LUT UR4, UR4, 0x1, URZ, 0xc0, !UPT ;  /* 0x0000000104047892 */ /* 0x004fe4000f8ec0ff */
[----:B---3--:R-:W-:Y:S02]  /*00d0*/  ULOP3.LUT UR5, UR5, 0x1, URZ, 0xc0, !UPT ;  /* 0x0000000105057892 */ /* 0x008fe4000f8ec0ff */
[----:B------:R-:W-:Y:S02]  /*00e0*/  UISETP.NE.U32.AND UP5, UPT, UR4, 0x1, UPT ;  /* 0x000000010400788c */ /* 0x000fe4000bfa5070 */
[----:B------:R-:W-:Y:S01]  /*00f0*/  UISETP.NE.U32.AND UP6, UPT, UR5, 0x1, UPT ;  /* 0x000000010500788c */ /* 0x000fe2000bfc5070 */
[----:B----4-:R-:W-:-:S13]  /*0100*/  ISETP.NE.AND P0, PT, R76, 0x5, PT ;  /* 0x000000054c00780c */ /* 0x010fda0003f05270 */
[----:B-1----:R-:W-:Y:S05]  /*0110*/  @P0 BRA `(.L_x_0) ;  /* 0x0000000000540947 */ /* 0x002fea0003800000 */
[----:B------:R-:W1:Y:S02]  /*0120*/  LDCU.64 UR4, c[0x0][0x348] ;  /* 0x00006900ff0477ac */ /* 0x000e640008000a00 */
[----:B-1----:R-:W-:Y:S02]  /*0130*/  UIADD3 UR14, UP0, UPT, UR4, 0x40, URZ ;  /* 0x00000040040e7890 */ /* 0x002fe4000ff1e0ff */
[----:B------:R-:W-:Y:S02]  /*0140*/  UIADD3 UR12, UP4, UPT, UR4, 0xc0, URZ ;  /* 0x000000c0040c7890 */ /* 0x000fe4000ff9e0ff */
[----:B------:R-:W-:Y:S02]  /*0150*/  UIADD3 UR10, UP3, UPT, UR4, 0x140, URZ ;  /* 0x00000140040a7890 */ /* 0x000fe4000ff7e0ff */
[----:B------:R-:W-:Y:S02]  /*0160*/  UIADD3 UR8, UP2, UPT, UR4, 0x1c0, URZ ;  /* 0x000001c004087890 */ /* 0x000fe4000ff5e0ff */
[----:B------:R-:W-:-:S02]  /*0170*/  UIADD3 UR6, UP1, UPT, UR4, 0x240, URZ ;  /* 0x0000024004067890 */ /* 0x000fc4000ff3e0ff */
[----:B------:R-:W-:Y:S02]  /*0180*/  UIADD3.X UR15, UPT, UPT, URZ, UR5, URZ, UP0, !UPT ;  /* 0x00000005ff0f7290 */ /* 0x000fe400087fe4ff */
[----:B------:R-:W-:Y:S02]  /*0190*/  UIADD3 UR4, UP0, UPT, UR4, 0x2c0, URZ ;  /* 0x000002c004047890 */ /* 0x000fe4000ff1e0ff */
[----:B------:R-:W-:Y:S02]  /*01a0*/  UIADD3.X UR13, UPT, UPT, URZ, UR5, URZ, UP4, !UPT ;  /* 0x00000005ff0d7290 */ /* 0x000fe4000a7fe4ff */
[----:B------:R-:W-:Y:S02]  /*01b0*/  UIADD3.X UR11, UPT, UPT, URZ, UR5, URZ, UP3, !UPT ;  /* 0x00000005ff0b7290 */ /* 0x000fe40009ffe4ff */
[----:B------:R-:W-:Y:S01]  /*01c0*/  UIADD3.X UR9, UPT, UPT, URZ, UR5, URZ, UP2, !UPT ;  /* 0x00000005ff097290 */ /* 0x000fe200097fe4ff */
[----:B------:R1:W-:Y:S01]  /*01d0*/  UTMACCTL.PF [UR14] ;  /* 0x000000000e0079b9 */ /* 0x0003e20008040000 */
[----:B------:R-:W-:-:S03]  /*01e0*/  UIADD3.X UR7, UPT, UPT, URZ, UR5, URZ, UP1, !UPT ;  /* 0x00000005ff077290 */ /* 0x000fc60008ffe4ff */
[----:B------:R1:W-:Y:S01]  /*01f0*/  UTMACCTL.PF [UR12] ;  /* 0x000000000c0079b9 */ /* 0x0003e20008040000 */
[----:B------:R-:W-:Y:S01]  /*0200*/  UIADD3.X UR5, UPT, UPT, URZ, UR5, URZ, UP0, !UPT ;  /* 0x00000005ff057290 */ /* 0x000fe200087fe4ff */
[----:B------:R1:W-:Y:S02]  /*0210*/  UTMACCTL.PF [UR10] ;  /* 0x000000000a0079b9 */ /* 0x0003e40008040000 */
[----:B------:R1:W-:Y:S02]  /*0220*/  UTMACCTL.PF [UR8] ;  /* 0x00000000080079b9 */ /* 0x0003e40008040000 */
[----:B------:R1:W-:Y:S04]  /*0230*/  UTMACCTL.PF [UR6] ;  /* 0x00000000060079b9 */ /* 0x0003e80008040000 */
[----:B------:R1:W-:Y:S01]  /*0240*/  UTMACCTL.PF [UR4] ;  /* 0x00000000040079b9 */ /* 0x0003e20008040000 */
[----:B------:R-:W-:Y:S01]  /*0250*/  UPLOP3.LUT UP4, UPT, UPT, UPT, UPT, 0x40, 0x4 ;  /* 0x000000000004789c */ /* 0x000fe20003f8e870 */
[----:B-1----:R-:W-:Y:S10]  /*0260*/  BRA `(.L_x_1) ;  /* 0x00000000005c7947 */ /* 0x002ff40003800000 */
.L_x_0:
[----:B------:R-:W-:Y:S01]  /*0270*/  ISETP.NE.AND P0, PT, R76, RZ, PT ;  /* 0x000000ff4c00720c */ /* 0x000fe20003f05270 */
[----:B------:R-:W-:-:S12]  /*0280*/  UPLOP3.LUT UP4, UPT, UPT, UPT, UPT, 0x40, 0x4 ;  /* 0x000000000004789c */ /* 0x000fd80003f8e870 */
[----:B------:R-:W-:Y:S05]  /*0290*/  @P0 BRA `(.L_x_1) ;  /* 0x0000000000500947 */ /* 0x000fea0003800000 */
[----:B------:R-:W1:Y:S01]  /*02a0*/  S2UR UR5, SR_CgaCtaId ;  /* 0x00000000000579c3 */ /* 0x000e620000008800 */
[----:B------:R-:W-:Y:S01]  /*02b0*/  UMOV UR6, 0x400 ;  /* 0x0000040000067882 */ /* 0x000fe20000000000 */
[----:B------:R-:W-:Y:S01]  /*02c0*/  UMOV UR4, 0x1 ;  /* 0x0000000100047882 */ /* 0x000fe20000000000 */
[----:B------:R-:W-:Y:S02]  /*02d0*/  UPLOP3.LUT UP4, UPT, UPT, UPT, UPT, 0x80, 0x8 ;  /* 0x000000000008789c */ /* 0x000fe40003f8f070 */
[----:B-1----:R-:W-:Y:S02]  /*02e0*/  ULEA UR5, UR5, UR6, 0x18 ;  /* 0x0000000605057291 */ /* 0x002fe4000f8ec0ff */
[----:B------:R-:W-:-:S04]  /*02f0*/  UIADD3 UR6, UPT, UPT, -UR4, 0x100000, URZ ;  /* 0x0010000004067890 */ /* 0x000fc8000fffe1ff */
[----:B------:R-:W-:Y:S02]  /*0300*/  USHF.L.U32 UR7, UR6, 0xb, URZ ;  /* 0x0000000b06077899 */ /* 0x000fe400080006ff */
[----:B------:R-:W-:Y:S01]  /*0310*/  USHF.L.U32 UR6, UR6, 0x1, URZ ;  /* 0x0000000106067899 */ /* 0x000fe200080006ff */
[----:B------:R-:W1:Y:S11]  /*0320*/  FENCE.VIEW.ASYNC.S ;  /* 0x00000000000073c6 */ /* 0x000e760000000000 */
[----:B-1----:R1:W2:Y:S01]  /*0330*/  SYNCS.EXCH.64 URZ, [UR5], UR6 ;  /* 0x0000000605ff75b2 */ /* 0x0022a20008000100 */
[----:B------:R1:W3:Y:S01]  /*0340*/  SYNCS.EXCH.64 URZ, [UR5+0x8], UR6 ;  /* 0x0000080605ff75b2 */ /* 0x0002e20008000100 */
[----:B------:R1:W4:Y:S01]  /*0350*/  SYNCS.EXCH.64 URZ, [UR5+0x10], UR6 ;  /* 0x0000100605ff75b2 */ /* 0x0003220008000100 */
[----:B------:R1:W1:Y:S01]  /*0360*/  SYNCS.EXCH.64 URZ, [UR5+0x18], UR6 ;  /* 0x0000180605ff75b2 */ /* 0x0002620008000100 */
[----:B------:R1:W1:Y:S01]  /*0370*/  SYNCS.EXCH.64 URZ, [UR5+0x20], UR6 ;  /* 0x0000200605ff75b2 */ /* 0x0002620008000100 */
[----:B------:R1:W1:Y:S01]  /*0380*/  SYNCS.EXCH.64 URZ, [UR5+0x28], UR6 ;  /* 0x0000280605ff75b2 */ /* 0x0002620008000100 */
[----:B------:R1:W1:Y:S01]  /*0390*/  SYNCS.EXCH.64 URZ, [UR5+0x30], UR6 ;  /* 0x0000300605ff75b2 */ /* 0x0002620008000100 */
[----:B------:R1:W1:Y:S01]  /*03a0*/  SYNCS.EXCH.64 URZ, [UR5+0x38], UR6 ;  /* 0x0000380605ff75b2 */ /* 0x0002620008000100 */
[----:B------:R1:W1:Y:S01]  /*03b0*/  SYNCS.EXCH.64 URZ, [UR5+0x40], UR6 ;  /* 0x0000400605ff75b2 */ /* 0x0002620008000100 */
[----:B------:R1:W1:Y:S01]  /*03c0*/  SYNCS.EXCH.64 URZ, [UR5+0x48], UR6 ;  /* 0x0000480605ff75b2 */ /* 0x0002620008000100 */
[----:B------:R-:W-:Y:S01]  /*03d0*/  NOP ;  /* 0x0000000000007918 */ /* 0x000fe20000000000 */
.L_x_1:
[----:B------:R-:W-:Y:S01]  /*03e0*/  NOP ;  /* 0x0000000000007918 */ /* 0x000fe20000000000 */
[----:B-1234-:R-:W-:Y:S06]  /*03f0*/  BAR.SYNC.DEFER_BLOCKING 0x0 ;  /* 0x0000000000007b1d */ /* 0x01efec0000010000 */
[----:B------:R-:W-:Y:S05]  /*0400*/  BRA.U !UP4, `(.L_x_2) ;  /* 0x000000010c447547 */ /* 0x000fea000b800000 */
[----:B------:R-:W1:Y:S01]  /*0410*/  S2UR UR6, SR_CgaCtaId ;  /* 0x00000000000679c3 */ /* 0x000e620000008800 */
[----:B------:R-:W-:Y:S01]  /*0420*/  UMOV UR7, 0x400 ;  /* 0x0000040000077882 */ /* 0x000fe20000000000 */
[----:B------:R-:W-:Y:S01]  /*0430*/  UMOV UR5, 0x1 ;  /* 0x0000000100057882 */ /* 0x000fe20000000000 */
[----:B------:R-:W-:Y:S01]  /*0440*/  UMOV UR4, 0x4 ;  /* 0x0000000400047882 */ /* 0x000fe20000000000 */
[----:B------:R-:W-:-:S04]  /*0450*/  UIADD3 UR8, UPT, UPT, -UR5, 0x100000, URZ ;  /* 0x0010000005087890 */ /* 0x000fc8000fffe1ff */
[----:B------:R-:W-:Y:S02]  /*0460*/  USHF.L.U32 UR9, UR8, 0xb, URZ ;  /* 0x0000000b08097899 */ /* 0x000fe400080006ff */
[----:B------:R-:W-:Y:S02]  /*0470*/  USHF.L.U32 UR8, UR8, 0x1, URZ ;  /* 0x0000000108087899 */ /* 0x000fe400080006ff */
[----:B------:R-:W-:-:S04]  /*0480*/  UIADD3 UR4, UPT, UPT, -UR4, 0x100000, URZ ;  /* 0x0010000004047890 */ /* 0x000fc8000fffe1ff */
[----:B------:R-:W-:Y:S02]  /*0490*/  USHF.L.U32 UR5, UR4, 0xb, URZ ;  /* 0x0000000b04057899 */ /* 0x000fe400080006ff */
[----:B------:R-:W-:Y:S02]  /*04a0*/  USHF.L.U32 UR4, UR4, 0x1, URZ ;  /* 0x0000000104047899 */ /* 0x000fe400080006ff */
[----:B-1----:R-:W-:Y:S01]  /*04b0*/  ULEA UR6, UR6, UR7, 0x18 ;  /* 0x0000000706067291 */ /* 0x002fe2000f8ec0ff */
[----:B------:R-:W1:Y:S11]  /*04c0*/  FENCE.VIEW.ASYNC.S ;  /* 0x00000000000073c6 */ /* 0x000e760000000000 */
[----:B-1----:R1:W2:Y:S01]  /*04d0*/  SYNCS.EXCH.64 URZ, [UR6+0x50], UR8 ;  /* 0x0000500806ff75b2 */ /* 0x0022a20008000100 */
[----:B------:R1:W3:Y:S01]  /*04e0*/  SYNCS.EXCH.64 URZ, [UR6+0x58], UR8 ;  /* 0x0000580806ff75b2 */ /* 0x0002e20008000100 */
[----:B------:R1:W4:Y:S01]  /*04f0*/  SYNCS.EXCH.64 URZ, [UR6+0x60], UR4 ;  /* 0x0000600406ff75b2 */ /* 0x0003220008000100 */
[----:B------:R1:W1:Y:S01]  /*0500*/  SYNCS.EXCH.64 URZ, [UR6+0x68], UR4 ;  /* 0x0000680406ff75b2 */ /* 0x0002620008000100 */
[----:B------:R-:W-:Y:S01]  /*0510*/  NOP ;  /* 0x0000000000007918 */ /* 0x000fe20000000000 */
.L_x_2:
        /* <DEDUP_REMOVED lines=20> */
.L_x_3:
[----:B------:R-:W-:Y:S01]  /*0660*/  NOP ;  /* 0x0000000000007918 */ /* 0x000fe20000000000 */
[----:B-1234-:R-:W-:Y:S08]  /*0670*/  BAR.SYNC.DEFER_BLOCKING 0x0 ;  /* 0x0000000000007b1d */ /* 0x01eff00000010000 */
[----:B------:R-:W-:Y:S01]  /*0680*/  BAR.SYNC.DEFER_BLOCKING 0x1, 0xe0 ;  /* 0x0043800000007b1d */ /* 0x000fe20000010000 */
[----:B------:R-:W-:-:S05]  /*0690*/  ISETP.NE.AND P0, PT, R76, 0x6, PT ;  /* 0x000000064c00780c */ /* 0x000fca0003f05270 */
[----:B------:R-:W1:Y:S08]  /*06a0*/  LDCU.64 UR14, c[0x0][0x358] ;  /* 0x00006b00ff0e77ac */ /* 0x000e700008000a00 */
[----:B------:R-:W-:Y:S05]  /*06b0*/  @P0 BRA `(.L_x_4) ;  /* 0x0000000800880947 */ /* 0x000fea0003800000 */
[----:B------:R-:W-:Y:S01]  /*06c0*/  LOP3.LUT R0, R58, 0x1f, RZ, 0xc0, !PT ;  /* 0x0000001f3a007812 */ /* 0x000fe200078ec0ff */
[----:B------:R-:W-:Y:S01]  /*06d0*/  IMAD.MOV.U32 R18, RZ, RZ, 0x7fffffff ;  /* 0x7fffffffff127424 */ /* 0x000fe200078e00ff */
[----:B------:R-:W2:Y:S01]  /*06e0*/  S2UR UR9, SR_CTAID.Z ;  /* 0x00000000000979c3 */ /* 0x000ea20000002700 */
[----:B------:R-:W2:Y:S01]  /*06f0*/  LDCU.64 UR6, c[0x0][0x760] ;  /* 0x0000ec00ff0677ac */ /* 0x000ea20008000a00 */
[C---:B------:R-:W-:Y:S01]  /*0700*/  ISETP.GT.U32.AND P0, PT, R0.reuse, 0x7, PT ;  /* 0x000000070000780c */ /* 0x040fe20003f04070 */
[----:B------:R-:W3:Y:S01]  /*0710*/  LDCU.U8 UR8, c[0x0][0x768] ;  /* 0x0000ed00ff0877ac */ /* 0x000ee20008000000 */
[----:B------:R-:W4:Y:S01]  /*0720*/  LDCU.U8 UR10, c[0x0][0x769] ;  /* 0x0000ed20ff0a77ac */ /* 0x000f220008000000 */
[----:B------:R-:W5:Y:S10]  /*0730*/  LDCU.U8 UR13, c[0x0][0x781] ;  /* 0x0000f020ff0d77ac */ /* 0x000f740008000000 */
[----:B------:R-:W1:Y:S01]  /*0740*/  @!P0 LDC.64 R2, c[0x0][0x748] ;  /* 0x0001d200ff028b82 */ /* 0x000e620000000a00 */
[----:B------:R-:W1:Y:S02]  /*0750*/  LDCU UR20, c[0x0][0x770] ;  /* 0x0000ee00ff1477ac */ /* 0x000e640008000800 */
[----:B-1----:R-:W-:-:S05]  /*0760*/  @!P0 IMAD.WIDE.U32 R2, R0, 0x4, R2 ;  /* 0x0000000400028825 */ /* 0x002fca00078e0002 */
[----:B------:R-:W5:Y:S01]  /*0770*/  @!P0 LDG.E R18, desc[UR14][R2.64] ;  /* 0x0000000e02128981 */ /* 0x000f62000c1e1900 */
[----:B--2---:R-:W-:Y:S01]  /*0780*/  UIMAD.WIDE.U32 UR4, UR9, UR7, URZ ;  /* 0x00000007090472a5 */ /* 0x004fe2000f8e00ff */
[----:B------:R-:W-:Y:S01]  /*0790*/  HFMA2 R0, -RZ, RZ, 0, 5.9604644775390625e-08 ;  /* 0x00000001ff007431 */ /* 0x000fe200000001ff */
[----:B------:R-:W-:Y:S01]  /*07a0*/  UISETP.GT.U32.AND UP0, UPT, UR9, 0x3ff, UPT ;  /* 0x000003ff0900788c */ /* 0x000fe2000bf04070 */
[----:B------:R-:W-:-:S04]  /*07b0*/  IMAD.MOV.U32 R10, RZ, RZ, RZ ;  /* 0x000000ffff0a7224 */ /* 0x000fc800078e00ff */
[----:B------:R-:W-:Y:S02]  /*07c0*/  UMOV UR11, UR5 ;  /* 0x00000005000b7c82 */ /* 0x000fe40008000000 */
[----:B------:R-:W-:Y:S02]  /*07d0*/  UIADD3 UR7, UPT, UPT, -UR11, UR9, URZ ;  /* 0x000000090b077290 */ /* 0x000fe4000fffe1ff */
[----:B------:R-:W1:Y:S02]  /*07e0*/  LDCU.64 UR4, c[0x0][0x778] ;  /* 0x0000ef00ff0477ac */ /* 0x000e640008000a00 */
[----:B---3--:R-:W-:-:S04]  /*07f0*/  USHF.R.U32.HI UR7, URZ, UR8, UR7 ;  /* 0x00000008ff077299 */ /* 0x008fc80008011607 */
[----:B------:R-:W-:-:S04]  /*0800*/  UIADD3 UR11, UPT, UPT, UR11, UR7, URZ ;  /* 0x000000070b0b7290 */ /* 0x000fc8000fffe0ff */
[----:B----4-:R-:W-:-:S03]  /*0810*/  USHF.R.U32.HI UR11, URZ, UR10, UR11 ;  /* 0x0000000aff0b7299 */ /* 0x010fc6000801160b */
[----:B------:R-:W2:Y:S01]  /*0820*/  LDCU.U8 UR7, c[0x0][0x780] ;  /* 0x0000f000ff0777ac */ /* 0x000ea20008000000 */
[----:B------:R-:W-:-:S04]  /*0830*/  UIADD3 UR11, UPT, UPT, -UR11, URZ, URZ ;  /* 0x000000ff0b0b7290 */ /* 0x000fc8000fffe1ff */
[----:B------:R-:W-:-:S04]  /*0840*/  UIMAD UR6, UR11, UR6, UR9 ;  /* 0x000000060b0672a4 */ /* 0x000fc8000f8e0209 */
[----:B-1----:R-:W-:-:S07]  /*0850*/  UIMAD.WIDE.U32 UR16, UR6, UR5, URZ ;  /* 0x00000005061072a5 */ /* 0x002fce000f8e00ff */
[----:B------:R-:W-:Y:S02]  /*0860*/  UMOV UR5, UR17 ;  /* 0x0000001100057c82 */ /* 0x000fe40008000000 */
[----:B------:R-:W-:Y:S02]  /*0870*/  UIADD3 UR18, UPT, UPT, UR6, -UR5, URZ ;  /* 0x8000000506127290 */ /* 0x000fe4000fffe0ff */
[----:B------:R-:W1:Y:S02]  /*0880*/  LDCU.U8 UR17, c[0x0][0x774] ;  /* 0x0000ee80ff1177ac */ /* 0x000e640008000000 */
[----:B--2---:R-:W-:Y:S01]  /*0890*/  USHF.R.U32.HI UR18, URZ, UR7, UR18 ;  /* 0x00000007ff127299 */ /* 0x004fe20008011612 */
[----:B------:R-:W2:Y:S03]  /*08a0*/  LDCU.U8 UR16, c[0x0][0x775] ;  /* 0x0000eea0ff1077ac */ /* 0x000ea60008000000 */
[----:B------:R-:W-:Y:S01]  /*08b0*/  UIADD3 UR18, UPT, UPT, UR5, UR18, URZ ;  /* 0x0000001205127290 */ /* 0x000fe2000fffe0ff */
[----:B------:R-:W3:Y:S03]  /*08c0*/  LDCU UR5, c[0x0][0x76c] ;  /* 0x0000ed80ff0577ac */ /* 0x000ee60008000800 */
[----:B-----5:R-:W-:-:S04]  /*08d0*/  USHF.R.U32.HI UR18, URZ, UR13, UR18 ;  /* 0x0000000dff127299 */ /* 0x020fc80008011612 */
[----:B------:R-:W-:Y:S02]  /*08e0*/  UIMAD.WIDE.U32 UR20, UR18, UR20, URZ ;  /* 0x00000014121472a5 */ /* 0x000fe4000f8e00ff */
[----:B------:R-:W-:-:S04]  /*08f0*/  UIADD3 UR12, UPT, UPT, -UR18, URZ, URZ ;  /* 0x000000ff120c7290 */ /* 0x000fc8000fffe1ff */
[----:B------:R-:W-:Y:S01]  /*0900*/  UIMAD UR4, UR12, UR4, UR6 ;  /* 0x000000040c0472a4 */ /* 0x000fe2000f8e0206 */
[----:B------:R-:W-:Y:S02]  /*0910*/  UMOV UR19, UR21 ;  /* 0x0000001500137c82 */ /* 0x000fe40008000000 */
[----:B------:R-:W-:-:S03]  /*0920*/  UIADD3 UR11, UPT, UPT, UR18, -UR19, URZ ;  /* 0x80000013120b7290 */ /* 0x000fc6000fffe0ff */
[----:B------:R-:W-:Y:S01]  /*0930*/  MOV R5, UR4 ;  /* 0x0000000400057c02 */ /* 0x000fe20008000f00 */
[----:B-1----:R-:W-:-:S04]  /*0940*/  USHF.R.U32.HI UR11, URZ, UR17, UR11 ;  /* 0x00000011ff0b7299 */ /* 0x002fc8000801160b */
[----:B------:R-:W-:-:S04]  /*0950*/  UIADD3 UR11, UPT, UPT, UR19, UR11, URZ ;  /* 0x0000000b130b7290 */ /* 0x000fc8000fffe0ff */
[----:B--2---:R-:W-:-:S04]  /*0960*/  USHF.R.U32.HI UR11, URZ, UR16, UR11 ;  /* 0x00000010ff0b7299 */ /* 0x004fc8000801160b */
[----:B------:R-:W-:-:S04]  /*0970*/  UIADD3 UR11, UPT, UPT, -UR11, URZ, URZ ;  /* 0x000000ff0b0b7290 */ /* 0x000fc8000fffe1ff */
[----:B---3--:R-:W-:-:S06]  /*0980*/  UIMAD UR5, UR11, UR5, UR18 ;  /* 0x000000050b0572a4 */ /* 0x008fcc000f8e0212 */
[----:B------:R-:W-:Y:S01]  /*0990*/  IMAD.U32 R4, RZ, RZ, UR5 ;  /* 0x00000005ff047e24 */ /* 0x000fe2000f8e00ff */
[----:B------:R1:W2:Y:S01]  /*09a0*/  SHFL.IDX PT, R2, R18, 0x7, 0x1f ;  /* 0x00e01f0012027f89 */ /* 0x0002a200000e0000 */
[----:B------:R-:W-:Y:S05]  /*09b0*/  BRA.U UP0, `(.L_x_5) ;  /* 0x0000000500547547 */ /* 0x000fea000b800000 */
[----:B--2---:R-:W-:Y:S01]  /*09c0*/  SHF.R.S32.HI R17, RZ, 0x1f, R2 ;  /* 0x0000001fff117819 */ /* 0x004fe20000011402 */
[----:B------:R-:W2:Y:S01]  /*09d0*/  LDC R0, c[0x0][0x374] ;  /* 0x0000dd00ff007b82 */ /* 0x000ea20000000800 */
[----:B------:R-:W-:Y:S01]  /*09e0*/  IMAD.U32 R19, RZ, RZ, UR9 ;  /* 0x00000009ff137e24 */ /* 0x000fe2000f8e00ff */
[----:B------:R-:W-:Y:S01]  /*09f0*/  MOV R10, RZ ;  /* 0x000000ff000a7202 */ /* 0x000fe20000000f00 */
[----:B------:R-:W-:Y:S01]  /*0a00*/  IMAD.MOV.U32 R6, RZ, RZ, -0x1 ;  /* 0xffffffffff067424 */ /* 0x000fe200078e00ff */
[----:B------:R-:W-:Y:S02]  /*0a10*/  LEA.HI R17, R17, R2, RZ, 0x7 ;  /* 0x0000000211117211 */ /* 0x000fe400078f38ff */
[----:B------:R-:W-:Y:S02]  /*0a20*/  MOV R15, RZ ;  /* 0x000000ff000f7202 */ /* 0x000fe40000000f00 */
[----:B------:R-:W2:Y:S01]  /*0a30*/  LDC R7, c[0x0][0x370] ;  /* 0x0000dc00ff077b82 */ /* 0x000ea20000000800 */
[----:B------:R-:W-:-:S04]  /*0a40*/  LOP3.LUT R3, R17, 0xffffff80, RZ, 0xc0, !PT ;  /* 0xffffff8011037812 */ /* 0x000fc800078ec0ff */
[----:B------:R-:W-:-:S03]  /*0a50*/  ISETP.NE.AND P0, PT, R2, R3, PT ;  /* 0x000000030200720c */ /* 0x000fc60003f05270 */
[----:B------:R-:W3:Y:S01]  /*0a60*/  LDC R16, c[0x0][0x378] ;  /* 0x0000de00ff107b82 */ /* 0x000ee20000000800 */
[----:B------:R-:W-:-:S07]  /*0a70*/  ISETP.LT.AND P0, PT, R2, RZ, P0 ;  /* 0x000000ff0200720c */ /* 0x000fce0000701270 */
[----:B------:R-:W4:Y:S08]  /*0a80*/  LDC R12, c[0x0][0x770] ;  /* 0x0001dc00ff0c7b82 */ /* 0x000f300000000800 */
[----:B------:R-:W1:Y:S01]  /*0a90*/  LDC R11, c[0x0][0x76c] ;  /* 0x0001db00ff0b7b82 */ /* 0x000e620000000800 */
[----:B--2---:R-:W-:Y:S01]  /*0aa0*/  IMAD R7, R0, R7, RZ ;  /* 0x0000000700077224 */ /* 0x004fe200078e02ff */
[----:B------:R-:W-:-:S02]  /*0ab0*/  SHF.R.S32.HI R0, RZ, 0x7, R17 ;  /* 0x00000007ff007819 */ /* 0x000fc40000011411 */
[----:B------:R-:W-:-:S03]  /*0ac0*/  LEA.HI.SX32 R17, R17, 0xffffffff, 0x19 ;  /* 0xffffffff11117811 */ /* 0x000fc600078fcaff */
[----:B------:R-:W-:Y:S01]  /*0ad0*/  @!P0 IMAD.MOV R17, RZ, RZ, R0 ;  /* 0x000000ffff118224 */ /* 0x000fe200078e0200 */
[----:B------:R-:W2:Y:S01]  /*0ae0*/  LDC.64 R8, c[0x0][0x760] ;  /* 0x0001d800ff087b82 */ /* 0x000ea20000000a00 */
[----:B---3--:R-:W-:Y:S02]  /*0af0*/  IMAD R16, R7, R16, RZ ;  /* 0x0000001007107224 */ /* 0x008fe400078e02ff */
[----:B------:R-:W-:-:S05]  /*0b00*/  IMAD.MOV.U32 R0, RZ, RZ, 0x1 ;  /* 0x00000001ff007424 */ /* 0x000fca00078e00ff */
[----:B------:R-:W3:Y:S02]  /*0b10*/  LDC.64 R2, c[0x0][0x778] ;  /* 0x0001de00ff027b82 */ /* 0x000ee40000000a00 */
.L_x_10:
[----:B------:R-:W-:-:S13]  /*0b20*/  ISETP.GE.AND P0, PT, R4, R17, PT ;  /* 0x000000110400720c */ /* 0x000fda0003f06270 */
[----:B------:R-:W-:Y:S05]  /*0b30*/  @P0 BRA `(.L_x_6) ;  /* 0x0000000000940947 */ /* 0x000fea0003800000 */
[----:B------:R-:W-:-:S04]  /*0b40*/  SHF.L.U32 R7, R4, 0x7, RZ ;  /* 0x0000000704077819 */ /* 0x000fc800000006ff */
[----:B------:R-:W-:-:S13]  /*0b50*/  ISETP.GE.AND P0, PT, R7, R15, PT ;  /* 0x0000000f0700720c */ /* 0x000fda0003f06270 */
[----:B------:R-:W-:Y:S05]  /*0b60*/  @!P0 BRA `(.L_x_7) ;  /* 0x0000000000388947 */ /* 0x000fea0003800000 */
[----:B------:R-:W-:Y:S01]  /*0b70*/  VIADD R13, R6, 0x1 ;  /* 0x00000001060d7836 */ /* 0x000fe20000000000 */
[----:B------:R-:W-:-:S04]  /*0b80*/  MOV R6, 0xffffffff ;  /* 0xffffffff00067802 */ /* 0x000fc80000000f00 */
[----:B------:R-:W-:-:S13]  /*0b90*/  ISETP.GT.U32.AND P0, PT, R13, 0x1f, PT ;  /* 0x0000001f0d00780c */ /* 0x000fda0003f04070 */
[----:B------:R-:W-:Y:S05]  /*0ba0*/  @P0 BRA `(.L_x_8) ;  /* 0x0000000000240947 */ /* 0x000fea0003800000 */
[----:B------:R-:W-:Y:S01]  /*0bb0*/  ISETP.GT.AND P0, PT, R18, R7, PT ;  /* 0x000000071200720c */ /* 0x000fe20003f04270 */
[----:B------:R-:W-:-:S05]  /*0bc0*/  IMAD.MOV.U32 R6, RZ, RZ, -0x1 ;  /* 0xffffffffff067424 */ /* 0x000fca00078e00ff */
[----:B------:R-:W-:-:S07]  /*0bd0*/  SHF.L.U32 R6, R6, R13, RZ ;  /* 0x0000000d06067219 */ /* 0x000fce00000006ff */
[----:B------:R-:W-:-:S04]  /*0be0*/  VOTE.ANY R7, PT, P0 ;  /* 0x0000000000077806 */ /* 0x000fc800000e0100 */
[----:B------:R-:W-:-:S05]  /*0bf0*/  LOP3.LUT P0, R7, R7, RZ, R6, 0xa0, !PT ;  /* 0x000000ff07077212 */ /* 0x000fca000780a006 */
[----:B------:R-:W-:-:S05]  /*0c00*/  VIADD R6, R7, 0xffffffff ;  /* 0xffffffff07067836 */ /* 0x000fca0000000000 */
[----:B------:R-:W-:-:S04]  /*0c10*/  LOP3.LUT R7, R7, R6, RZ, 0xc, !PT ;  /* 0x0000000607077212 */ /* 0x000fc800078e0cff */
[----:B------:R-:W5:Y:S02]  /*0c20*/  POPC R6, R7 ;  /* 0x0000000700067309 */ /* 0x000f640000000000 */
[----:B-----5:R-:W-:-:S07]  /*0c30*/  SEL R6, R6, 0xffffffff, P0 ;  /* 0xffffffff06067807 */ /* 0x020fce0000000000 */
.L_x_8:
[----:B------:R4:W3:Y:S02]  /*0c40*/  SHFL.IDX PT, R15, R18, R6, 0x1f ;  /* 0x00001f06120f7589 */ /* 0x0008e400000e0000 */
.L_x_7:
[----:B------:R-:W5:Y:S01]  /*0c50*/  S2R R13, SR_CgaCtaId ;  /* 0x00000000000d7919 */ /* 0x000f620000008800 */
[----:B------:R-:W-:Y:S01]  /*0c60*/  MOV R14, 0x400 ;  /* 0x00000400000e7802 */ /* 0x000fe20000000f00 */
[----:B------:R-:W-:-:S03]  /*0c70*/  IMAD.U32 R21, R0, -0x80000000, RZ ;  /* 0x8000000000157824 */ /* 0x000fc600078e00ff */
[----:B-----5:R-:W-:-:S05]  /*0c80*/  LEA R13, R13, R14, 0x18 ;  /* 0x0000000e0d0d7211 */ /* 0x020fca00078ec0ff */
[----:B------:R-:W-:-:S04]  /*0c90*/  IMAD R14, R10, 0x8, R13 ;  /* 0x000000080a0e7824 */ /* 0x000fc800078e020d */
[----:B------:R-:W5:Y:S02]  /*0ca0*/  SYNCS.PHASECHK.TRANS64.TRYWAIT P0, [R14+URZ+0x80], R21 ;  /* 0x000080150e0075a7 */ /* 0x000f6400080011ff */
[----:B-----5:R-:W-:Y:S05]  /*0cb0*/  @!P0 BRA `(.L_x_9) ;  /* 0x0000004000808947 */ /* 0x020fea0003800000 */
.L_x_57:
[----:B------:R-:W-:Y:S01]  /*0cc0*/  ELECT P0, URZ, PT ;  /* 0x0000000000ff782f */ /* 0x000fe20003800000 */
[----:B------:R-:W-:-:S12]  /*0cd0*/  IMAD.MOV.U32 R7, RZ, RZ, 0x1 ;  /* 0x00000001ff077424 */ /* 0x000fd800078e00ff */
[C---:B------:R-:W-:Y:S02]  /*0ce0*/  @P0 IMAD R13, R10.reuse, 0x10, R13 ;  /* 0x000000100a0d0824 */ /* 0x040fe400078e020d */
[----:B------:R-:W-:-:S03]  /*0cf0*/  VIADD R10, R10, 0x1 ;  /* 0x000000010a0a7836 */ /* 0x000fc60000000000 */
[----:B------:R4:W-:Y:S02]  /*0d00*/  @P0 STS.128 [R13+0x32410], R4 ;  /* 0x032410040d000388 */ /* 0x0009e40000000c00 */
[----:B------:R-:W-:Y:S01]  /*0d10*/  ISETP.NE.AND P0, PT, R10, 0x2, PT ;  /* 0x000000020a00780c */ /* 0x000fe20003f05270 */
[----:B------:R5:W-:Y:S06]  /*0d20*/  MEMBAR.ALL.CTA ;  /* 0x0000000000007992 */ /* 0x000bec0000008000 */
[----:B-----5:R-:W5:Y:S01]  /*0d30*/  FENCE.VIEW.ASYNC.S ;  /* 0x00000000000073c6 */ /* 0x020f620000000000 */
[----:B----4-:R-:W-:-:S02]  /*0d40*/  SEL R21, RZ, 0x1, P0 ;  /* 0x00000001ff157807 */ /* 0x010fc40000000000 */
[----:B------:R-:W-:Y:S02]  /*0d50*/  SEL R10, R10, RZ, P0 ;  /* 0x000000ff0a0a7207 */ /* 0x000fe40000000000 */
[----:B------:R-:W-:Y:S01]  /*0d60*/  LOP3.LUT R0, R0, R21, RZ, 0x3c, !PT ;  /* 0x0000001500007212 */ /* 0x000fe200078e3cff */
[----:B-----5:R-:W-:Y:S06]  /*0d70*/  BAR.SYNC.DEFER_BLOCKING 0x4, 0x20 ;  /* 0x0100800000007b1d */ /* 0x020fec0000010000 */
[----:B------:R4:W-:Y:S02]  /*0d80*/  SYNCS.ARRIVE.TRANS64.ART0 RZ, [R14+URZ+0x70], R7 ;  /* 0x000070070eff79a7 */ /* 0x0009e400085000ff */
.L_x_6:
[----:B------:R-:W-:-:S04]  /*0d90*/  IMAD.IADD R19, R16, 0x1, R19 ;  /* 0x0000000110137824 */ /* 0x000fc800078e0213 */
[C---:B--2---:R-:W-:Y:S01]  /*0da0*/  IMAD.HI.U32 R5, R19.reuse, R9, RZ ;  /* 0x0000000913057227 */ /* 0x044fe200078e00ff */
[----:B------:R-:W-:-:S03]  /*0db0*/  ISETP.GE.AND P0, PT, R19, 0x400, PT ;  /* 0x000004001300780c */ /* 0x000fc60003f06270 */
[----:B------:R-:W-:-:S05]  /*0dc0*/  IMAD.IADD R4, R19, 0x1, -R5 ;  /* 0x0000000113047824 */ /* 0x000fca00078e0a05 */
[----:B------:R-:W-:-:S04]  /*0dd0*/  SHF.R.U32.HI R4, RZ, UR8, R4 ;  /* 0x00000008ff047c19 */ /* 0x000fc80008011604 */
[----:B------:R-:W-:-:S04]  /*0de0*/  IADD3 R4, PT, PT, R5, R4, RZ ;  /* 0x0000000405047210 */ /* 0x000fc80007ffe0ff */
[----:B----4-:R-:W-:-:S05]  /*0df0*/  SHF.R.U32.HI R14, RZ, UR10, R4 ;  /* 0x0000000aff0e7c19 */ /* 0x010fca0008011604 */
[----:B------:R-:W-:-:S04]  /*0e00*/  IMAD.MOV R14, RZ, RZ, -R14 ;  /* 0x000000ffff0e7224 */ /* 0x000fc800078e0a0e */
[----:B------:R-:W-:-:S04]  /*0e10*/  IMAD R14, R8, R14, R19 ;  /* 0x0000000e080e7224 */ /* 0x000fc800078e0213 */
[----:B---3--:R-:W-:-:S05]  /*0e20*/  IMAD.HI.U32 R5, R14, R3, RZ ;  /* 0x000000030e057227 */ /* 0x008fca00078e00ff */
[----:B------:R-:W-:-:S04]  /*0e30*/  IADD3 R4, PT, PT, R14, -R5, RZ ;  /* 0x800000050e047210 */ /* 0x000fc80007ffe0ff */
[----:B------:R-:W-:-:S05]  /*0e40*/  SHF.R.U32.HI R4, RZ, UR7, R4 ;  /* 0x00000007ff047c19 */ /* 0x000fca0008011604 */
[----:B------:R-:W-:-:S05]  /*0e50*/  IMAD.IADD R4, R5, 0x1, R4 ;  /* 0x0000000105047824 */ /* 0x000fca00078e0204 */
[----:B------:R-:W-:-:S05]  /*0e60*/  SHF.R.U32.HI R7, RZ, UR13, R4 ;  /* 0x0000000dff077c19 */ /* 0x000fca0008011604 */
[----:B------:R-:W-:-:S05]  /*0e70*/  IMAD.HI.U32 R5, R7, R12, RZ ;  /* 0x0000000c07057227 */ /* 0x000fca00078e00ff */
[----:B------:R-:W-:-:S04]  /*0e80*/  IADD3 R4, PT, PT, R7, -R5, RZ ;  /* 0x8000000507047210 */ /* 0x000fc80007ffe0ff */
[----:B------:R-:W-:-:S05]  /*0e90*/  SHF.R.U32.HI R4, RZ, UR17, R4 ;  /* 0x00000011ff047c19 */ /* 0x000fca0008011604 */
[----:B------:R-:W-:Y:S01]  /*0ea0*/  IMAD.IADD R4, R5, 0x1, R4 ;  /* 0x0000000105047824 */ /* 0x000fe200078e0204 */
[----:B------:R-:W-:-:S04]  /*0eb0*/  IADD3 R5, PT, PT, -R7, RZ, RZ ;  /* 0x000000ff07057210 */ /* 0x000fc80007ffe1ff */
[----:B------:R-:W-:Y:S01]  /*0ec0*/  SHF.R.U32.HI R4, RZ, UR16, R4 ;  /* 0x00000010ff047c19 */ /* 0x000fe20008011604 */
[----:B------:R-:W-:-:S03]  /*0ed0*/  IMAD R5, R2, R5, R14 ;  /* 0x0000000502057224 */ /* 0x000fc600078e020e */
[----:B------:R-:W-:-:S05]  /*0ee0*/  IADD3 R4, PT, PT, -R4, RZ, RZ ;  /* 0x000000ff04047210 */ /* 0x000fca0007ffe1ff */
[----:B-1----:R-:W-:Y:S01]  /*0ef0*/  IMAD R4, R11, R4, R7 ;  /* 0x000000040b047224 */ /* 0x002fe200078e0207 */
[----:B------:R-:W-:Y:S06]  /*0f00*/  @!P0 BRA `(.L_x_10) ;  /* 0xfffffffc00048947 */ /* 0x000fec000383ffff */
.L_x_5:
[----:B------:R-:W3:Y:S01]  /*0f10*/  S2R R3, SR_CgaCtaId ;  /* 0x0000000000037919 */ /* 0x000ee20000008800 */
[----:B--2---:R-:W-:Y:S01]  /*0f20*/  MOV R2, 0x400 ;  /* 0x0000040000027802 */ /* 0x004fe20000000f00 */
[----:B------:R-:W-:Y:S01]  /*0f30*/  IMAD.U32 R6, R0, -0x80000000, RZ ;  /* 0x8000000000067824 */ /* 0x000fe200078e00ff */
[C---:B------:R-:W-:Y:S01]  /*0f40*/  ISETP.NE.AND P0, PT, R10.reuse, 0x1, PT ;  /* 0x000000010a00780c */ /* 0x040fe20003f05270 */
[----:B------:R-:W-:-:S05]  /*0f50*/  VIADD R8, R10, 0x2 ;  /* 0x000000020a087836 */ /* 0x000fca0000000000 */
[----:B------:R-:W-:Y:S02]  /*0f60*/  SEL R8, R8, 0x1, P0 ;  /* 0x0000000108087807 */ /* 0x000fe40000000000 */
[----:B---3--:R-:W-:-:S05]  /*0f70*/  LEA R3, R3, R2, 0x18 ;  /* 0x0000000203037211 */ /* 0x008fca00078ec0ff */
[----:B------:R-:W-:-:S04]  /*0f80*/  IMAD R2, R10, 0x8, R3 ;  /* 0x000000080a027824 */ /* 0x000fc800078e0203 */
[----:B------:R-:W2:Y:S02]  /*0f90*/  SYNCS.PHASECHK.TRANS64.TRYWAIT P1, [R2+URZ+0x80], R6 ;  /* 0x00008006020075a7 */ /* 0x000ea400080211ff */
[----:B--2---:R-:W-:Y:S05]  /*0fa0*/  @!P1 BRA `(.L_x_11) ;  /* 0x0000003c00dc9947 */ /* 0x004fea0003800000 */
.L_x_59:
[----:B------:R-:W-:Y:S02]  /*0fb0*/  ELECT P2, URZ, PT ;  /* 0x0000000000ff782f */ /* 0x000fe40003840000 */
[----:B------:R-:W-:Y:S01]  /*0fc0*/  ISETP.NE.AND P0, PT, R8, 0x2, PT ;  /* 0x000000020800780c */ /* 0x000fe20003f05270 */
[----:B--2---:R-:W-:-:S03]  /*0fd0*/  IMAD.MOV.U32 R7, RZ, RZ, RZ ;  /* 0x000000ffff077224 */ /* 0x004fc600078e00ff */
[----:B------:R-:W-:Y:S02]  /*0fe0*/  ISETP.EQ.XOR P1, PT, R10, 0x1, !P0 ;  /* 0x000000010a00780c */ /* 0x000fe40004722a70 */
[----:B------:R-:W-:Y:S02]  /*0ff0*/  SEL R8, R8, RZ, P0 ;  /* 0x000000ff08087207 */ /* 0x000fe40000000000 */
[----:B------:R-:W-:-:S03]  /*1000*/  SEL R9, RZ, 0x1, !P1 ;  /* 0x00000001ff097807 */ /* 0x000fc60004800000 */
[--C-:B------:R-:W-:Y:S01]  /*1010*/  IMAD R8, R8, 0x8, R3.reuse ;  /* 0x0000000808087824 */ /* 0x100fe200078e0203 */
[----:B------:R-:W-:Y:S01]  /*1020*/  LOP3.LUT R9, R0, R9, RZ, 0x3c, !PT ;  /* 0x0000000900097212 */ /* 0x000fe200078e3cff */
[----:B------:R-:W-:Y:S02]  /*1030*/  @P2 IMAD R10, R10, 0x10, R3 ;  /* 0x000000100a0a2824 */ /* 0x000fe400078e0203 */
[----:B------:R-:W-:Y:S02]  /*1040*/  @P2 IMAD.MOV.U32 R6, RZ, RZ, -0x1 ;  /* 0xffffffffff062424 */ /* 0x000fe400078e00ff */
[----:B------:R-:W-:Y:S02]  /*1050*/  IMAD.MOV.U32 R3, RZ, RZ, 0x1 ;  /* 0x00000001ff037424 */ /* 0x000fe400078e00ff */
[----:B------:R-:W-:Y:S01]  /*1060*/  IMAD.U32 R12, R9, -0x80000000, RZ ;  /* 0x80000000090c7824 */ /* 0x000fe200078e00ff */
[----:B------:R2:W-:Y:S01]  /*1070*/  @P2 STS.128 [R10+0x32410], R4 ;  /* 0x032410040a002388 */ /* 0x0005e20000000c00 */
[----:B------:R3:W-:Y:S06]  /*1080*/  MEMBAR.ALL.CTA ;  /* 0x0000000000007992 */ /* 0x0007ec0000008000 */
[----:B---3--:R-:W3:Y:S02]  /*1090*/  FENCE.VIEW.ASYNC.S ;  /* 0x00000000000073c6 */ /* 0x008ee40000000000 */
[----:B---3--:R-:W-:Y:S06]  /*10a0*/  BAR.SYNC.DEFER_BLOCKING 0x4, 0x20 ;  /* 0x0100800000007b1d */ /* 0x008fec0000010000 */
[----:B------:R2:W-:Y:S01]  /*10b0*/  SYNCS.ARRIVE.TRANS64.ART0 RZ, [R2+URZ+0x70], R3 ;  /* 0x0000700302ff79a7 */ /* 0x0005e200085000ff */
[----:B------:R-:W3:Y:S02]  /*10c0*/  SYNCS.PHASECHK.TRANS64.TRYWAIT P0, [R8+URZ+0x80], R12 ;  /* 0x0000800c080075a7 */ /* 0x000ee400080011ff */
[----:B--23--:R-:W-:Y:S05]  /*10d0*/  @!P0 BRA `(.L_x_12) ;  /* 0x0000003c00a88947 */ /* 0x00cfea0003800000 */
.L_x_4:
[----:B------:R-:W-:-:S13]  /*10e0*/  ISETP.NE.AND P0, PT, R76, 0x5, PT ;  /* 0x000000054c00780c */ /* 0x000fda0003f05270 */
[----:B------:R-:W-:Y:S05]  /*10f0*/  @P0 BRA `(.L_x_13) ;  /* 0x0000000400f80947 */ /* 0x000fea0003800000 */
[----:B------:R-:W3:Y:S01]  /*1100*/  S2UR UR23, SR_CgaCtaId ;  /* 0x00000000001779c3 */ /* 0x000ee20000008800 */
[----:B------:R-:W-:Y:S02]  /*1110*/  UMOV UR4, 0x400 ;  /* 0x0000040000047882 */ /* 0x000fe40000000000 */
[----:B---3--:R-:W-:-:S09]  /*1120*/  ULEA UR23, UR23, UR4, 0x18 ;  /* 0x0000000417177291 */ /* 0x008fd2000f8ec0ff */
[----:B------:R-:W3:Y:S02]  /*1130*/  SYNCS.PHASECHK.TRANS64.TRYWAIT P0, [UR23+0x70], RZ ;  /* 0x000070ffff0075a7 */ /* 0x000ee40008001117 */
[----:B---3--:R-:W-:Y:S05]  /*1140*/  @!P0 BRA `(.L_x_14) ;  /* 0x0000003c00a48947 */ /* 0x008fea0003800000 */
.L_x_62:
[----:B------:R-:W4:Y:S01]  /*1150*/  LDS.128 R4, [UR23+0x32410] ;  /* 0x03241017ff047984 */ /* 0x000f220008000c00 */
[----:B---3--:R-:W-:Y:S01]  /*1160*/  HFMA2 R0, -RZ, RZ, 0, 5.9604644775390625e-08 ;  /* 0x00000001ff007431 */ /* 0x008fe200000001ff */
[----:B------:R-:W-:Y:S01]  /*1170*/  UMOV UR31, 0x1 ;  /* 0x00000001001f7882 */ /* 0x000fe20000000000 */
[----:B------:R-:W-:Y:S01]  /*1180*/  UMOV UR30, URZ ;  /* 0x000000ff001e7c82 */ /* 0x000fe20008000000 */
[----:B------:R3:W-:Y:S06]  /*1190*/  MEMBAR.ALL.CTA ;  /* 0x0000000000007992 */ /* 0x0007ec0000008000 */
[----:B---3--:R-:W3:Y:S02]  /*11a0*/  FENCE.VIEW.ASYNC.S ;  /* 0x00000000000073c6 */ /* 0x008ee40000000000 */
[----:B---3--:R3:W-:Y:S01]  /*11b0*/  SYNCS.ARRIVE.TRANS64.ART0 RZ, [UR23+0x80], R0 ;  /* 0x00008000ffff79a7 */ /* 0x0087e20008500017 */
[----:B----4-:R-:W-:-:S13]  /*11c0*/  ISETP.NE.AND P0, PT, R7, 0x1, PT ;  /* 0x000000010700780c */ /* 0x010fda0003f05270 */
[----:B---3--:R-:W-:Y:S05]  /*11d0*/  @P0 BRA `(.L_x_15) ;  /* 0x0000000400600947 */ /* 0x008fea0003800000 */
[----:B------:R-:W3:Y:S01]  /*11e0*/  LDCU.64 UR4, c[0x0][0x348] ;  /* 0x00006900ff0477ac */ /* 0x000ee20008000a00 */
[----:B------:R-:W-:Y:S01]  /*11f0*/  R2UR UR20, R4 ;  /* 0x00000000041472ca */ /* 0x000fe200000e0000 */
[----:B--2---:R-:W-:Y:S01]  /*1200*/  IMAD.MOV.U32 R8, RZ, RZ, 0x1 ;  /* 0x00000001ff087424 */ /* 0x004fe200078e00ff */
[----:B------:R-:W-:Y:S01]  /*1210*/  R2UR UR12, R5 ;  /* 0x00000000050c72ca */ /* 0x000fe200000e0000 */
[----:B------:R-:W-:Y:S01]  /*1220*/  IMAD.MOV.U32 R2, RZ, RZ, RZ ;  /* 0x000000ffff027224 */ /* 0x000fe200078e00ff */
[----:B------:R-:W-:Y:S01]  /*1230*/  R2UR UR28, R6 ;  /* 0x00000000061c72ca */ /* 0x000fe200000e0000 */
[----:B------:R-:W-:Y:S01]  /*1240*/  UMOV UR31, 0x1 ;  /* 0x00000001001f7882 */ /* 0x000fe20000000000 */
[----:B------:R-:W-:Y:S01]  /*1250*/  UMOV UR30, URZ ;  /* 0x000000ff001e7c82 */ /* 0x000fe20008000000 */
[----:B------:R-:W-:Y:S01]  /*1260*/  UMOV UR18, URZ ;  /* 0x000000ff00127c82 */ /* 0x000fe20008000000 */
[----:B------:R-:W-:Y:S01]  /*1270*/  UMOV UR10, URZ ;  /* 0x000000ff000a7c82 */ /* 0x000fe20008000000 */
[----:B---3--:R-:W-:-:S02]  /*1280*/  UIADD3 UR38, UP3, UPT, UR4, 0x40, URZ ;  /* 0x0000004004267890 */ /* 0x008fc4000ff7e0ff */
[----:B------:R-:W-:Y:S02]  /*1290*/  UIADD3 UR36, UP2, UPT, UR4, 0xc0, URZ ;  /* 0x000000c004247890 */ /* 0x000fe4000ff5e0ff */
[----:B------:R-:W-:Y:S02]  /*12a0*/  UIADD3 UR34, UP1, UPT, UR4, 0x140, URZ ;  /* 0x0000014004227890 */ /* 0x000fe4000ff3e0ff */
[----:B------:R-:W-:Y:S02]  /*12b0*/  UIADD3 UR32, UP0, UPT, UR4, 0x1c0, URZ ;  /* 0x000001c004207890 */ /* 0x000fe4000ff1e0ff */
[----:B------:R-:W-:Y:S02]  /*12c0*/  UIADD3.X UR39, UPT, UPT, URZ, UR5, URZ, UP3, !UPT ;  /* 0x00000005ff277290 */ /* 0x000fe40009ffe4ff */
[----:B------:R-:W-:Y:S02]  /*12d0*/  UIADD3.X UR37, UPT, UPT, URZ, UR5, URZ, UP2, !UPT ;  /* 0x00000005ff257290 */ /* 0x000fe400097fe4ff */
[----:B------:R-:W-:-:S02]  /*12e0*/  UIADD3.X UR35, UPT, UPT, URZ, UR5, URZ, UP1, !UPT ;  /* 0x00000005ff237290 */ /* 0x000fc40008ffe4ff */
[----:B------:R-:W-:-:S12]  /*12f0*/  UIADD3.X UR33, UPT, UPT, URZ, UR5, URZ, UP0, !UPT ;  /* 0x00000005ff217290 */ /* 0x000fd800087fe4ff */
.L_x_20:
[----:B------:R-:W-:Y:S01]  /*1300*/  USHF.L.U32 UR4, UR31, 0x1f, URZ ;  /* 0x0000001f1f047899 */ /* 0x000fe200080006ff */
[----:B------:R-:W-:Y:S01]  /*1310*/  HFMA2 R3, -RZ, RZ, 0, -0.00048828125 ;  /* 0x00009000ff037431 */ /* 0x000fe200000001ff */
[----:B------:R-:W-:Y:S02]  /*1320*/  ULEA UR5, UR30, UR23, 0x3 ;  /* 0x000000171e057291 */ /* 0x000fe4000f8e18ff */
[----:B------:R-:W-:Y:S02]  /*1330*/  USHF.L.U32 UR7, UR20, 0x7, URZ ;  /* 0x0000000714077899 */ /* 0x000fe400080006ff */
[----:B------:R-:W-:Y:S01]  /*1340*/  MOV R0, UR4 ;  /* 0x0000000400007c02 */ /* 0x000fe20008000f00 */
[----:B------:R-:W-:Y:S01]  /*1350*/  USHF.L.U32 UR27, UR12, 0x7, URZ ;  /* 0x000000070c1b7899 */ /* 0x000fe200080006ff */
[----:B------:R-:W-:-:S03]  /*1360*/  UMOV UR29, URZ ;  /* 0x000000ff001d7c82 */ /* 0x000fc60008000000 */
[----:B--2---:R2:W3:Y:S08]  /*1370*/  SYNCS.PHASECHK.TRANS64.TRYWAIT P2, [UR5+0x28], R0 ;  /* 0x00002800ff0075a7 */ /* 0x0044f00008041105 */
.L_x_18:
[----:B----4-:R-:W-:Y:S02]  /*1380*/  USHF.L.U32 UR6, UR29, 0x8, URZ ;  /* 0x000000081d067899 */ /* 0x010fe400080006ff */
[----:B------:R-:W-:Y:S02]  /*1390*/  ULEA UR5, UR30, UR23, 0x3 ;  /* 0x000000171e057291 */ /* 0x000fe4000f8e18ff */
[----:B------:R-:W-:Y:S02]  /*13a0*/  ULEA UR8, UR30, UR23, 0xb ;  /* 0x000000171e087291 */ /* 0x000fe4000f8e58ff */
[----:B------:R-:W-:Y:S02]  /*13b0*/  USHF.L.U32 UR24, UR30, 0xf, URZ ;  /* 0x0000000f1e187899 */ /* 0x000fe400080006ff */
[----:B------:R-:W-:Y:S02]  /*13c0*/  UIADD3 UR4, UPT, UPT, UR30, 0x1, URZ ;  /* 0x000000011e047890 */ /* 0x000fe4000fffe0ff */
[----:B------:R-:W-:-:S02]  /*13d0*/  UIADD3 UR16, UPT, UPT, UR8, 0x2d400, URZ ;  /* 0x0002d40008107890 */ /* 0x000fc4000fffe0ff */
[----:B------:R-:W-:Y:S02]  /*13e0*/  UISETP.GT.U32.AND UP0, UPT, UR29, 0xe, UPT ;  /* 0x0000000e1d00788c */ /* 0x000fe4000bf04070 */
[----:B------:R-:W-:Y:S02]  /*13f0*/  USHF.L.U32 UR19, UR29, 0x2, URZ ;  /* 0x000000021d137899 */ /* 0x000fe400080006ff */
[----:B------:R-:W-:Y:S02]  /*1400*/  ULEA.HI.SX32 UR24, UR24, UR23, 0x1f ;  /* 0x0000001718187291 */ /* 0x000fe4000f8ffaff */
[----:B------:R-:W-:Y:S02]  /*1410*/  UIADD3 UR8, UPT, UPT, UR8, 0x2fc00, URZ ;  /* 0x0002fc0008087890 */ /* 0x000fe4000fffe0ff */
[----:B------:R-:W-:Y:S01]  /*1420*/  UISETP.NE.AND UP1, UPT, UR4, 0x5, UPT ;  /* 0x000000050400788c */ /* 0x000fe2000bf25270 */
[----:B------:R-:W-:Y:S01]  /*1430*/  UMOV UR13, UR28 ;  /* 0x0000001c000d7c82 */ /* 0x000fe20008000000 */
[----:B------:R-:W-:Y:S01]  /*1440*/  UMOV UR25, UR5 ;  /* 0x0000000500197c82 */ /* 0x000fe20008000000 */
[----:B------:R-:W-:Y:S01]  /*1450*/  UMOV UR26, UR6 ;  /* 0x00000006001a7c82 */ /* 0x000fe20008000000 */
[----:B------:R-:W-:Y:S01]  /*1460*/  UMOV UR17, UR5 ;  /* 0x0000000500117c82 */ /* 0x000fe20008000000 */
[----:B------:R-:W-:Y:S01]  /*1470*/  UMOV UR9, UR5 ;  /* 0x0000000500097c82 */ /* 0x000fe20008000000 */
[----:B--23--:R-:W-:Y:S05]  /*1480*/  @P2 BRA `(.L_x_16) ;  /* 0x0000000000102947 */ /* 0x00cfea0003800000 */
[----:B------:R-:W-:-:S06]  /*1490*/  USHF.L.U32 UR11, UR31, 0x1f, URZ ;  /* 0x0000001f1f0b7899 */ /* 0x000fcc00080006ff */
[----:B--2---:R-:W-:-:S04]  /*14a0*/  MOV R0, UR11 ;  /* 0x0000000b00007c02 */ /* 0x004fc80008000f00 */
[----:B------:R-:W2:Y:S02]  /*14b0*/  SYNCS.PHASECHK.TRANS64.TRYWAIT P0, [UR5+0x28], R0 ;  /* 0x00002800ff0075a7 */ /* 0x000ea40008001105 */
[----:B--2---:R-:W-:Y:S05]  /*14c0*/  @!P0 BRA `(.L_x_17) ;  /* 0x0000003800dc8947 */ /* 0x004fea0003800000 */
.L_x_16:
[----:B------:R-:W-:Y:S02]  /*14d0*/  ELECT P1, URZ, PT ;  /* 0x0000000000ff782f */ /* 0x000fe40003820000 */
[----:B------:R-:W-:Y:S01]  /*14e0*/  PLOP3.LUT P0, PT, PT, PT, UP0, 0x80, 0x8 ;  /* 0x000000000008781c */ /* 0x000fe20003f0f008 */
[----:B------:R-:W-:Y:S01]  /*14f0*/  USEL UR11, URZ, 0x1, UP1 ;  /* 0x00000001ff0b7887 */ /* 0x000fe20008800000 */
[----:B------:R-:W-:Y:S01]  /*1500*/  PLOP3.LUT P2, PT, PT, PT, PT, 0x80, 0x8 ;  /* 0x000000000008781c */ /* 0x000fe20003f4f070 */
[----:B------:R-:W-:Y:S02]  /*1510*/  USEL UR30, UR4, URZ, UP1 ;  /* 0x000000ff041e7287 */ /* 0x000fe40008800000 */
[----:B------:R-:W-:Y:S02]  /*1520*/  ULOP3.LUT UR31, UR31, UR11, URZ, 0x3c, !UPT ;  /* 0x0000000b1f1f7292 */ /* 0x000fe4000f8e3cff */
[----:B------:R-:W-:Y:S02]  /*1530*/  UIADD3 UR4, UPT, UPT, UR24, 0x5400, URZ ;  /* 0x0000540018047890 */ /* 0x000fe4000fffe0ff */
[----:B------:R-:W-:-:S02]  /*1540*/  UIADD3 UR24, UPT, UPT, UR24, 0x19400, URZ ;  /* 0x0001940018187890 */ /* 0x000fc4000fffe0ff */
[----:B------:R-:W-:Y:S01]  /*1550*/  @!UP0 USHF.L.U32 UR21, UR31, 0x1f, URZ ;  /* 0x0000001f1f158899 */ /* 0x000fe200080006ff */
[----:B------:R4:W-:Y:S01]  /*1560*/  @P1 SYNCS.ARRIVE.TRANS64 RZ, [UR5], R3 ;  /* 0x00000003ffff19a7 */ /* 0x0009e20008000005 */
[----:B------:R-:W-:Y:S01]  /*1570*/  @!UP0 ULEA UR22, UR30, UR23, 0x3 ;  /* 0x000000171e168291 */ /* 0x000fe2000f8e18ff */
[----:B------:R-:W-:Y:S02]  /*1580*/  UMOV UR11, UR19 ;  /* 0x00000013000b7c82 */ /* 0x000fe40008000000 */
[----:B------:R4:W-:Y:S01]  /*1590*/  UTMALDG.2D [UR4], [UR38], desc[URZ] ;  /* 0x0000ff04260075b4 */ /* 0x0009e20008009000 */
[----:B--2---:R-:W-:Y:S01]  /*15a0*/  IMAD.U32 R0, RZ, RZ, UR21 ;  /* 0x00000015ff007e24 */ /* 0x004fe2000f8e00ff */
[----:B------:R-:W-:-:S04]  /*15b0*/  UIADD3 UR29, UPT, UPT, UR29, 0x1, URZ ;  /* 0x000000011d1d7890 */ /* 0x000fc8000fffe0ff */
[----:B------:R-:W-:Y:S01]  /*15c0*/  UISETP.NE.AND UP0, UPT, UR29, 0x10, UPT ;  /* 0x000000101d00788c */ /* 0x000fe2000bf05270 */
[----:B------:R4:W-:Y:S01]  /*15d0*/  UTMALDG.3D [UR24], [UR36], desc[URZ] ;  /* 0x0000ff18240075b4 */ /* 0x0009e20008011000 */
[----:B------:R4:W-:Y:S01]  /*15e0*/  UTMALDG.3D [UR16], [UR34], desc[URZ] ;  /* 0x0000ff10220075b4 */ /* 0x0009e20008011000 */
[----:B------:R4:W-:Y:S01]  /*15f0*/  UTMALDG.4D [UR8], [UR32], desc[URZ] ;  /* 0x0000ff08200075b4 */ /* 0x0009e20008019000 */
[----:B------:R4:W2:Y:S05]  /*1600*/  @!P0 SYNCS.PHASECHK.TRANS64.TRYWAIT P2, [UR22+0x28], R0 ;  /* 0x00002800ff0085a7 */ /* 0x0008aa0008041116 */
[----:B------:R-:W-:Y:S05]  /*1610*/  BRA.U UP0, `(.L_x_18) ;  /* 0xfffffffd00587547 */ /* 0x000fea000b83ffff */
[----:B----4-:R-:W-:Y:S02]  /*1620*/  LEA R3, R8, UR23, 0x3 ;  /* 0x0000001708037c11 */ /* 0x010fe4000f8e18ff */
[----:B------:R-:W-:-:S04]  /*1630*/  SHF.L.U32 R4, R2, 0x1f, RZ ;  /* 0x0000001f02047819 */ /* 0x000fc800000006ff */
[----:B------:R-:W3:Y:S02]  /*1640*/  SYNCS.PHASECHK.TRANS64.TRYWAIT P0, [R3+URZ+0x70], R4 ;  /* 0x00007004030075a7 */ /* 0x000ee400080011ff */
[----:B---3--:R-:W-:Y:S05]  /*1650*/  @!P0 BRA `(.L_x_19) ;  /* 0x0000003800988947 */ /* 0x008fea0003800000 */
.L_x_65:
[C---:B------:R-:W-:Y:S01]  /*1660*/  LEA R4, R8.reuse, UR23, 0x4 ;  /* 0x0000001708047c11 */ /* 0x040fe2000f8e20ff */
[----:B------:R-:W-:Y:S02]  /*1670*/  VIADD R8, R8, 0x1 ;  /* 0x0000000108087836 */ /* 0x000fe40000000000 */
[----:B------:R-:W-:-:S03]  /*1680*/  IMAD.MOV.U32 R0, RZ, RZ, 0x1 ;  /* 0x00000001ff007424 */ /* 0x000fc600078e00ff */
[----:B---3--:R-:W3:Y:S01]  /*1690*/  LDS.128 R4, [R4+0x32410] ;  /* 0x0324100004047984 */ /* 0x008ee20000000c00 */
[C---:B------:R-:W-:Y:S01]  /*16a0*/  ISETP.NE.AND P1, PT, R8.reuse, 0x2, PT ;  /* 0x000000020800780c */ /* 0x040fe20003f25270 */
[----:B------:R4:W-:Y:S06]  /*16b0*/  MEMBAR.ALL.CTA ;  /* 0x0000000000007992 */ /* 0x0009ec0000008000 */
[----:B----4-:R-:W4:Y:S01]  /*16c0*/  FENCE.VIEW.ASYNC.S ;  /* 0x00000000000073c6 */ /* 0x010f220000000000 */
[----:B------:R-:W-:Y:S01]  /*16d0*/  SEL R8, R8, RZ, P1 ;  /* 0x000000ff08087207 */ /* 0x000fe20000800000 */
[----:B----4-:R4:W-:Y:S01]  /*16e0*/  SYNCS.ARRIVE.TRANS64.ART0 RZ, [R3+URZ+0x80], R0 ;  /* 0x0000800003ff79a7 */ /* 0x0109e200085000ff */
[----:B---3--:R-:W-:-:S02]  /*16f0*/  ISETP.NE.AND P0, PT, R7, 0x1, PT ;  /* 0x000000010700780c */ /* 0x008fc40003f05270 */
[----:B------:R-:W-:Y:S02]  /*1700*/  R2UR UR20, R4 ;  /* 0x00000000041472ca */ /* 0x000fe400000e0000 */
[----:B------:R-:W-:Y:S02]  /*1710*/  R2UR UR12, R5 ;  /* 0x00000000050c72ca */ /* 0x000fe400000e0000 */
[----:B------:R-:W-:Y:S02]  /*1720*/  R2UR UR28, R6 ;  /* 0x00000000061c72ca */ /* 0x000fe400000e0000 */
[----:B----4-:R-:W-:-:S04]  /*1730*/  SEL R3, RZ, 0x1, P1 ;  /* 0x00000001ff037807 */ /* 0x010fc80000800000 */
[----:B------:R-:W-:Y:S01]  /*1740*/  LOP3.LUT R2, R2, R3, RZ, 0x3c, !PT ;  /* 0x0000000302027212 */ /* 0x000fe200078e3cff */
[----:B------:R-:W-:Y:S08]  /*1750*/  @!P0 BRA `(.L_x_20) ;  /* 0xfffffff800e88947 */ /* 0x000ff0000383ffff */
.L_x_15:
[----:B------:R-:W-:Y:S02]  /*1760*/  UISETP.NE.AND UP0, UPT, UR30, 0x4, UPT ;  /* 0x000000041e00788c */ /* 0x000fe4000bf05270 */
[----:B------:R-:W-:-:S04]  /*1770*/  UIADD3 UR4, UPT, UPT, UR30, 0x2, URZ ;  /* 0x000000021e047890 */ /* 0x000fc8000fffe0ff */
[----:B------:R-:W-:-:S04]  /*1780*/  USEL UR4, UR4, 0x1, UP0 ;  /* 0x0000000104047887 */ /* 0x000fc80008000000 */
[----:B------:R-:W-:Y:S02]  /*1790*/  UISETP.NE.AND UP1, UPT, UR4, 0x5, UPT ;  /* 0x000000050400788c */ /* 0x000fe4000bf25270 */
[----:B------:R-:W-:-:S04]  /*17a0*/  UIADD3 UR4, UPT, UPT, UR4, 0x1, URZ ;  /* 0x0000000104047890 */ /* 0x000fc8000fffe0ff */
[----:B------:R-:W-:Y:S02]  /*17b0*/  USEL UR4, UR4, 0x1, UP1 ;  /* 0x0000000104047887 */ /* 0x000fe40008800000 */
[----:B------:R-:W-:Y:S02]  /*17c0*/  UISETP.EQ.XOR UP1, UPT, UR30, 0x4, !UP1 ;  /* 0x000000041e00788c */ /* 0x000fe4000cf22a70 */
[----:B------:R-:W-:Y:S02]  /*17d0*/  UISETP.NE.AND UP0, UPT, UR4, 0x5, UPT ;  /* 0x000000050400788c */ /* 0x000fe4000bf05270 */
[----:B------:R-:W-:Y:S02]  /*17e0*/  UIADD3 UR5, UPT, UPT, UR4, 0x1, URZ ;  /* 0x0000000104057890 */ /* 0x000fe4000fffe0ff */
[----:B------:R-:W-:Y:S02]  /*17f0*/  UISETP.EQ.XOR UP1, UPT, UR4, 0x5, UP1 ;  /* 0x000000050400788c */ /* 0x000fe40008f22a70 */
[----:B------:R-:W-:-:S04]  /*1800*/  USEL UR5, UR5, 0x1, UP0 ;  /* 0x0000000105057887 */ /* 0x000fc80008000000 */
[----:B------:R-:W-:Y:S02]  /*1810*/  UISETP.EQ.XOR UP1, UPT, UR5, 0x5, UP1 ;  /* 0x000000050500788c */ /* 0x000fe40008f22a70 */
[----:B------:R-:W-:Y:S02]  /*1820*/  UISETP.NE.AND UP0, UPT, UR5, 0x5, UPT ;  /* 0x000000050500788c */ /* 0x000fe4000bf05270 */
[----:B------:R-:W-:Y:S02]  /*1830*/  USEL UR4, URZ, 0x1, !UP1 ;  /* 0x00000001ff047887 */ /* 0x000fe4000c800000 */
[----:B------:R-:W-:Y:S02]  /*1840*/  USEL UR5, UR5, URZ, UP0 ;  /* 0x000000ff05057287 */ /* 0x000fe40008000000 */
[----:B------:R-:W-:Y:S02]  /*1850*/  ULOP3.LUT UR4, UR31, UR4, URZ, 0x3c, !UPT ;  /* 0x000000041f047292 */ /* 0x000fe4000f8e3cff */
[----:B------:R-:W-:-:S02]  /*1860*/  ULEA UR5, UR5, UR23, 0x3 ;  /* 0x0000001705057291 */ /* 0x000fc4000f8e18ff */
[----:B------:R-:W-:-:S06]  /*1870*/  USHF.L.U32 UR4, UR4, 0x1f, URZ ;  /* 0x0000001f04047899 */ /* 0x000fcc00080006ff */
[----:B------:R-:W-:-:S04]  /*1880*/  MOV R0, UR4 ;  /* 0x0000000400007c02 */ /* 0x000fc80008000f00 */
[----:B------:R-:W3:Y:S02]  /*1890*/  SYNCS.PHASECHK.TRANS64.TRYWAIT P0, [UR5+0x28], R0 ;  /* 0x00002800ff0075a7 */ /* 0x000ee40008001105 */
[----:B---3--:R-:W-:Y:S05]  /*18a0*/  @!P0 BRA `(.L_x_21) ;  /* 0x00000038001c8947 */ /* 0x008fea0003800000 */
.L_x_67:
[----:B------:R-:W-:-:S13]  /*18b0*/  ELECT P0, URZ, PT ;  /* 0x0000000000ff782f */ /* 0x000fda0003800000 */
[----:B---3--:R-:W-:-:S04]  /*18c0*/  @P0 MOV R0, 0x9000 ;  /* 0x0000900000000802 */ /* 0x008fc80000000f00 */
[----:B------:R3:W-:Y:S03]  /*18d0*/  @P0 SYNCS.ARRIVE.TRANS64 RZ, [UR5], R0 ;  /* 0x00000000ffff09a7 */ /* 0x0007e60008000005 */
.L_x_13:
[----:B------:R-:W-:-:S13]  /*18e0*/  ISETP.NE.AND P0, PT, R76, 0x4, PT ;  /* 0x000000044c00780c */ /* 0x000fda0003f05270 */
[----:B------:R-:W-:Y:S05]  /*18f0*/  @P0 BRA `(.L_x_22) ;  /* 0x0000000c00280947 */ /* 0x000fea0003800000 */
[----:B------:R-:W4:Y:S08]  /*1900*/  S2UR UR12, SR_CgaCtaId ;  /* 0x00000000000c79c3 */ /* 0x000f300000008800 */
[----:B------:R-:W-:Y:S06]  /*1910*/  BAR.SYNC.DEFER_BLOCKING 0x3, 0xa0 ;  /* 0x00c2800000007b1d */ /* 0x000fec0000010000 */
[----:B------:R-:W-:-:S02]  /*1920*/  UMOV UR4, 0x400 ;  /* 0x0000040000047882 */ /* 0x000fc40000000000 */
[----:B----4-:R-:W-:-:S09]  /*1930*/  ULEA UR12, UR12, UR4, 0x18 ;  /* 0x000000040c0c7291 */ /* 0x010fd2000f8ec0ff */
[----:B---3--:R-:W3:Y:S01]  /*1940*/  LDS R0, [UR12+0x98] ;  /* 0x0000980cff007984 */ /* 0x008ee20008000800 */
[----:B------:R-:W4:Y:S02]  /*1950*/  SYNCS.PHASECHK.TRANS64.TRYWAIT P0, [UR12+0x70], RZ ;  /* 0x000070ffff0075a7 */ /* 0x000f24000800110c */
[----:B---34-:R-:W-:Y:S05]  /*1960*/  @!P0 BRA `(.L_x_23) ;  /* 0x00000038000c8947 */ /* 0x018fea0003800000 */
.L_x_69:
[----:B------:R-:W4:Y:S01]  /*1970*/  LDS R3, [UR12+0x3241c] ;  /* 0x03241c0cff037984 */ /* 0x000f220008000800 */
[----:B---3--:R-:W-:Y:S01]  /*1980*/  IMAD.MOV.U32 R2, RZ, RZ, 0x1 ;  /* 0x00000001ff027424 */ /* 0x008fe200078e00ff */
[----:B------:R-:W-:Y:S01]  /*1990*/  R2UR UR32, R0 ;  /* 0x00000000002072ca */ /* 0x000fe200000e0000 */
[----:B------:R-:W-:Y:S01]  /*19a0*/  HFMA2 R0, -RZ, RZ, 0, 5.9604644775390625e-08 ;  /* 0x00000001ff007431 */ /* 0x000fe200000001ff */
[----:B------:R3:W-:Y:S06]  /*19b0*/  MEMBAR.ALL.CTA ;  /* 0x0000000000007992 */ /* 0x0007ec0000008000 */
[----:B---3--:R-:W3:Y:S01]  /*19c0*/  FENCE.VIEW.ASYNC.S ;  /* 0x00000000000073c6 */ /* 0x008ee20000000000 */
[----:B------:R-:W-:Y:S01]  /*19d0*/  IMAD.MOV.U32 R6, RZ, RZ, 0x1 ;  /* 0x00000001ff067424 */ /* 0x000fe200078e00ff */
[----:B---3--:R3:W-:Y:S01]  /*19e0*/  SYNCS.ARRIVE.TRANS64.ART0 RZ, [UR12+0x80], R2 ;  /* 0x00008002ffff79a7 */ /* 0x0087e2000850000c */
[----:B----4-:R-:W-:-:S13]  /*19f0*/  ISETP.NE.AND P0, PT, R3, 0x1, PT ;  /* 0x000000010300780c */ /* 0x010fda0003f05270 */
[----:B---3--:R-:W-:Y:S05]  /*1a00*/  @P0 BRA `(.L_x_24) ;  /* 0x0000000800b40947 */ /* 0x008fea0003800000 */
[----:B------:R-:W-:Y:S01]  /*1a10*/  UIADD3 UR10, UPT, UPT, UR32, 0x100, URZ ;  /* 0x00000100200a7890 */ /* 0x000fe2000fffe0ff */
[----:B------:R-:W-:Y:S01]  /*1a20*/  MOV R5, 0x1 ;  /* 0x0000000100057802 */ /* 0x000fe20000000f00 */
[----:B------:R-:W-:Y:S01]  /*1a30*/  UIADD3 UR8, UPT, UPT, UR32, 0x104, URZ ;  /* 0x0000010420087890 */ /* 0x000fe2000fffe0ff */
[----:B------:R-:W-:Y:S01]  /*1a40*/  MOV R4, RZ ;  /* 0x000000ff00047202 */ /* 0x000fe20000000f00 */
[----:B------:R-:W-:Y:S01]  /*1a50*/  UIADD3 UR6, UPT, UPT, UR32, 0x108, URZ ;  /* 0x0000010820067890 */ /* 0x000fe2000fffe0ff */
[----:B------:R-:W-:Y:S01]  /*1a60*/  MOV R6, 0x1 ;  /* 0x0000000100067802 */ /* 0x000fe20000000f00 */
[----:B------:R-:W-:Y:S02]  /*1a70*/  UIADD3 UR4, UPT, UPT, UR32, 0x10c, URZ ;  /* 0x0000010c20047890 */ /* 0x000fe4000fffe0ff */
[----:B------:R-:W-:Y:S02]  /*1a80*/  UIADD3 UR11, UPT, UPT, UR32, 0x110, URZ ;  /* 0x00000110200b7890 */ /* 0x000fe4000fffe0ff */
[----:B------:R-:W-:-:S02]  /*1a90*/  UIADD3 UR9, UPT, UPT, UR32, 0x114, URZ ;  /* 0x0000011420097890 */ /* 0x000fc4000fffe0ff */
[----:B------:R-:W-:Y:S02]  /*1aa0*/  UIADD3 UR7, UPT, UPT, UR32, 0x118, URZ ;  /* 0x0000011820077890 */ /* 0x000fe4000fffe0ff */
[----:B------:R-:W-:Y:S02]  /*1ab0*/  USHF.R.U32.HI UR18, URZ, 0x1, UR10 ;  /* 0x00000001ff127899 */ /* 0x000fe4000801160a */
[----:B------:R-:W-:Y:S02]  /*1ac0*/  USHF.R.U32.HI UR17, URZ, 0x1, UR8 ;  /* 0x00000001ff117899 */ /* 0x000fe40008011608 */
[----:B------:R-:W-:Y:S01]  /*1ad0*/  USHF.R.U32.HI UR16, URZ, 0x1, UR6 ;  /* 0x00000001ff107899 */ /* 0x000fe20008011606 */
[----:B------:R-:W-:Y:S01]  /*1ae0*/  UMOV UR34, 0x8a02480 ;  /* 0x08a0248000227882 */ /* 0x000fe20000000000 */
[----:B------:R-:W-:Y:S02]  /*1af0*/  UIADD3 UR5, UPT, UPT, UR32, 0x11c, URZ ;  /* 0x0000011c20057890 */ /* 0x000fe4000fffe0ff */
[----:B------:R-:W-:-:S02]  /*1b00*/  USHF.R.U32.HI UR13, URZ, 0x1, UR4 ;  /* 0x00000001ff0d7899 */ /* 0x000fc40008011604 */
[----:B------:R-:W-:Y:S02]  /*1b10*/  UIADD3 UR19, UPT, UPT, UR12, 0x2fc00, URZ ;  /* 0x0002fc000c137890 */ /* 0x000fe4000fffe0ff */
[----:B------:R-:W-:Y:S02]  /*1b20*/  UIADD3 UR20, UPT, UPT, UR12, 0x2d400, URZ ;  /* 0x0002d4000c147890 */ /* 0x000fe4000fffe0ff */
[----:B------:R-:W-:Y:S02]  /*1b30*/  UIADD3 UR21, UPT, UPT, UR12, 0x5400, URZ ;  /* 0x000054000c157890 */ /* 0x000fe4000fffe0ff */
[----:B------:R-:W-:Y:S02]  /*1b40*/  UIADD3 UR22, UPT, UPT, UR12, 0x19400, URZ ;  /* 0x000194000c167890 */ /* 0x000fe4000fffe0ff */
[----:B------:R-:W-:Y:S02]  /*1b50*/  USEL UR23, URZ, 0x4000, UP6 ;  /* 0x00004000ff177887 */ /* 0x000fe4000b000000 */
[----:B------:R-:W-:-:S02]  /*1b60*/  USHF.R.U32.HI UR46, URZ, 0x1a, UR11 ;  /* 0x0000001aff2e7899 */ /* 0x000fc4000801160b */
[----:B------:R-:W-:Y:S02]  /*1b70*/  USHF.R.U32.HI UR40, URZ, 0x1a, UR9 ;  /* 0x0000001aff287899 */ /* 0x000fe40008011609 */
[----:B------:R-:W-:Y:S02]  /*1b80*/  USHF.R.U32.HI UR36, URZ, 0x1a, UR7 ;  /* 0x0000001aff247899 */ /* 0x000fe40008011607 */
[----:B------:R-:W-:Y:S02]  /*1b90*/  USEL UR34, UR34, 0x8a00480, !UP5 ;  /* 0x08a0048022227887 */ /* 0x000fe4000e800000 */
[----:B------:R-:W-:Y:S02]  /*1ba0*/  ULOP3.LUT UR18, UR18, 0x60000000, URZ, 0xc0, !UPT ;  /* 0x6000000012127892 */ /* 0x000fe4000f8ec0ff */
[----:B------:R-:W-:Y:S02]  /*1bb0*/  ULOP3.LUT UR17, UR17, 0x60000000, URZ, 0xc0, !UPT ;  /* 0x6000000011117892 */ /* 0x000fe4000f8ec0ff */
[----:B------:R-:W-:-:S02]  /*1bc0*/  ULOP3.LUT UR16, UR16, 0x60000000, URZ, 0xc0, !UPT ;  /* 0x6000000010107892 */ /* 0x000fc4000f8ec0ff */
[----:B------:R-:W-:Y:S02]  /*1bd0*/  USHF.R.U32.HI UR35, URZ, 0x1a, UR5 ;  /* 0x0000001aff237899 */ /* 0x000fe40008011605 */
[----:B------:R-:W-:Y:S02]  /*1be0*/  ULOP3.LUT UR13, UR13, 0x60000000, URZ, 0xc0, !UPT ;  /* 0x600000000d0d7892 */ /* 0x000fe4000f8ec0ff */
[----:B------:R-:W-:Y:S02]  /*1bf0*/  USHF.R.U32.HI UR19, URZ, 0x4, UR19 ;  /* 0x00000004ff137899 */ /* 0x000fe40008011613 */
[----:B------:R-:W-:Y:S02]  /*1c00*/  USHF.R.U32.HI UR20, URZ, 0x4, UR20 ;  /* 0x00000004ff147899 */ /* 0x000fe40008011614 */
[----:B------:R-:W-:Y:S02]  /*1c10*/  USHF.R.U32.HI UR21, URZ, 0x4, UR21 ;  /* 0x00000004ff157899 */ /* 0x000fe40008011615 */
[----:B------:R-:W-:-:S02]  /*1c20*/  USHF.R.U32.HI UR22, URZ, 0x4, UR22 ;  /* 0x00000004ff167899 */ /* 0x000fc40008011616 */
[----:B------:R-:W-:Y:S02]  /*1c30*/  UIADD3 UR34, UPT, UPT, UR23, UR34, URZ ;  /* 0x0000002217227290 */ /* 0x000fe4000fffe0ff */
[----:B------:R-:W-:Y:S02]  /*1c40*/  ULOP3.LUT UR46, UR18, 0x30, UR46, 0xf8, !UPT ;  /* 0x00000030122e7892 */ /* 0x000fe4000f8ef82e */
[----:B------:R-:W-:Y:S02]  /*1c50*/  ULOP3.LUT UR40, UR17, 0x30, UR40, 0xf8, !UPT ;  /* 0x0000003011287892 */ /* 0x000fe4000f8ef828 */
[----:B------:R-:W-:Y:S02]  /*1c60*/  ULOP3.LUT UR36, UR16, 0x30, UR36, 0xf8, !UPT ;  /* 0x0000003010247892 */ /* 0x000fe4000f8ef824 */
[----:B------:R-:W-:Y:S02]  /*1c70*/  ULOP3.LUT UR35, UR13, 0x30, UR35, 0xf8, !UPT ;  /* 0x000000300d237892 */ /* 0x000fe4000f8ef823 */
[----:B------:R-:W-:-:S02]  /*1c80*/  ULOP3.LUT UR19, UR19, 0x3fc0, URZ, 0xc0, !UPT ;  /* 0x00003fc013137892 */ /* 0x000fc4000f8ec0ff */
[----:B------:R-:W-:Y:S02]  /*1c90*/  ULOP3.LUT UR20, UR20, 0x3fc0, URZ, 0xc0, !UPT ;  /* 0x00003fc014147892 */ /* 0x000fe4000f8ec0ff */
[----:B------:R-:W-:Y:S02]  /*1ca0*/  ULOP3.LUT UR21, UR21, 0x3fc0, URZ, 0xc0, !UPT ;  /* 0x00003fc015157892 */ /* 0x000fe4000f8ec0ff */
[----:B------:R-:W-:Y:S02]  /*1cb0*/  ULOP3.LUT UR22, UR22, 0x3fc0, URZ, 0xc0, !UPT ;  /* 0x00003fc016167892 */ /* 0x000fe4000f8ec0ff */
[----:B------:R-:W-:Y:S02]  /*1cc0*/  ULOP3.LUT UR47, UR46, UR34, URZ, 0xfc, !UPT ;  /* 0x000000222e2f7292 */ /* 0x000fe4000f8efcff */
[----:B------:R-:W-:Y:S02]  /*1cd0*/  ULOP3.LUT UR41, UR40, UR34, URZ, 0xfc, !UPT ;  /* 0x0000002228297292 */ /* 0x000fe4000f8efcff */
[----:B------:R-:W-:-:S02]  /*1ce0*/  ULOP3.LUT UR37, UR36, UR34, URZ, 0xfc, !UPT ;  /* 0x0000002224257292 */ /* 0x000fc4000f8efcff */
[----:B------:R-:W-:Y:S02]  /*1cf0*/  ULOP3.LUT UR35, UR35, UR34, URZ, 0xfc, !UPT ;  /* 0x0000002223237292 */ /* 0x000fe4000f8efcff */
[----:B------:R-:W-:Y:S02]  /*1d00*/  ULOP3.LUT UR19, UR19, 0x10000, URZ, 0xfc, !UPT ;  /* 0x0001000013137892 */ /* 0x000fe4000f8efcff */
[----:B------:R-:W-:Y:S02]  /*1d10*/  ULOP3.LUT UR20, UR20, 0x10000, URZ, 0xfc, !UPT ;  /* 0x0001000014147892 */ /* 0x000fe4000f8efcff */
[----:B------:R-:W-:Y:S02]  /*1d20*/  ULOP3.LUT UR21, UR21, 0x10000, URZ, 0xfc, !UPT ;  /* 0x0001000015157892 */ /* 0x000fe4000f8efcff */
[----:B------:R-:W-:Y:S01]  /*1d30*/  ULOP3.LUT UR22, UR22, 0x10000, URZ, 0xfc, !UPT ;  /* 0x0001000016167892 */ /* 0x000fe2000f8efcff */
[----:B------:R-:W-:Y:S01]  /*1d40*/  UMOV UR31, URZ ;  /* 0x000000ff001f7c82 */ /* 0x000fe20008000000 */
[----:B------:R-:W-:Y:S01]  /*1d50*/  UMOV UR30, URZ ;  /* 0x000000ff001e7c82 */ /* 0x000fe20008000000 */
[----:B------:R-:W-:Y:S01]  /*1d60*/  UMOV UR29, URZ ;  /* 0x000000ff001d7c82 */ /* 0x000fe20008000000 */
[----:B------:R-:W-:Y:S01]  /*1d70*/  UMOV UR46, URZ ;  /* 0x000000ff002e7c82 */ /* 0x000fe20008000000 */
[----:B------:R-:W-:Y:S01]  /*1d80*/  UMOV UR40, URZ ;  /* 0x000000ff00287c82 */ /* 0x000fe20008000000 */
[----:B------:R-:W-:Y:S01]  /*1d90*/  UMOV UR36, URZ ;  /* 0x000000ff00247c82 */ /* 0x000fe20008000000 */
[----:B------:R-:W-:-:S05]  /*1da0*/  UMOV UR34, URZ ;  /* 0x000000ff00227c82 */ /* 0x000fca0008000000 */
.L_x_31:
[----:B------:R-:W-:Y:S01]  /*1db0*/  USHF.L.U32 UR13, UR30, 0x1f, URZ ;  /* 0x0000001f1e0d7899 */ /* 0x000fe200080006ff */
[----:B------:R-:W-:Y:S01]  /*1dc0*/  SHF.L.U32 R2, R6, 0x1f, RZ ;  /* 0x0000001f06027819 */ /* 0x000fe200000006ff */
[----:B------:R-:W-:Y:S02]  /*1dd0*/  ULEA UR16, UR29, UR12, 0x3 ;  /* 0x0000000c1d107291 */ /* 0x000fe4000f8e18ff */
[----:B------:R-:W-:Y:S02]  /*1de0*/  ULEA UR18, UR31, UR12, 0x3 ;  /* 0x0000000c1f127291 */ /* 0x000fe4000f8e18ff */
[----:B------:R-:W-:Y:S01]  /*1df0*/  MOV R0, UR13 ;  /* 0x0000000d00007c02 */ /* 0x000fe20008000f00 */
[----:B------:R-:W-:Y:S02]  /*1e00*/  ULEA UR17, UR31, UR32, 0x7 ;  /* 0x000000201f117291 */ /* 0x000fe4000f8e38ff */
[----:B------:R-:W-:Y:S02]  /*1e10*/  UPLOP3.LUT UP2, UPT, UPT, UPT, UPT, 0x40, 0x4 ;  /* 0x000000000004789c */ /* 0x000fe40003f4e870 */
[----:B------:R3:W4:Y:S02]  /*1e20*/  SYNCS.PHASECHK.TRANS64.TRYWAIT P1, [UR16], R0 ;  /* 0x00000000ff0075a7 */ /* 0x0007240008021110 */
[----:B------:R-:W5:Y:S02]  /*1e30*/  SYNCS.PHASECHK.TRANS64.TRYWAIT P0, [UR18+0x60], R2 ;  /* 0x00006002ff0075a7 */ /* 0x000f640008001112 */
[----:B---345:R-:W-:Y:S05]  /*1e40*/  @P0 BRA `(.L_x_25) ;  /* 0x0000000000080947 */ /* 0x038fea0003800000 */
[----:B------:R-:W3:Y:S02]  /*1e50*/  SYNCS.PHASECHK.TRANS64.TRYWAIT P0, [UR18+0x60], R2 ;  /* 0x00006002ff0075a7 */ /* 0x000ee40008001112 */
[----:B---3--:R-:W-:Y:S05]  /*1e60*/  @!P0 BRA `(.L_x_26) ;  /* 0x0000003000e48947 */ /* 0x008fea0003800000 */
.L_x_25:
[----:B------:R-:W-:-:S05]  /*1e70*/  UMOV UR27, URZ ;  /* 0x000000ff001b7c82 */ /* 0x000fca0008000000 */
.L_x_29:
[----:B------:R-:W-:Y:S02]  /*1e80*/  USHF.L.U32 UR28, UR29, 0xa, URZ ;  /* 0x0000000a1d1c7899 */ /* 0x000fe400080006ff */
[----:B------:R-:W-:Y:S02]  /*1e90*/  UIADD3 UR23, UPT, UPT, UR29, 0x1, URZ ;  /* 0x000000011d177890 */ /* 0x000fe4000fffe0ff */
[----:B------:R-:W-:Y:S02]  /*1ea0*/  UISETP.GT.U32.AND UP0, UPT, UR27, 0xe, UPT ;  /* 0x0000000e1b00788c */ /* 0x000fe4000bf04070 */
[----:B------:R-:W-:Y:S02]  /*1eb0*/  UIADD3 UR16, UPT, UPT, UR28, 0x6, URZ ;  /* 0x000000061c107890 */ /* 0x000fe4000fffe0ff */
[----:B----4-:R-:W-:Y:S02]  /*1ec0*/  ULEA UR66, UR29, UR20, 0x7 ;  /* 0x000000141d427291 */ /* 0x010fe4000f8e38ff */
[----:B------:R-:W-:Y:S01]  /*1ed0*/  ULEA UR58, UR29, UR19, 0x7 ;  /* 0x000000131d3a7291 */ /* 0x000fe2000f8e38ff */
[----:B------:R-:W-:Y:S01]  /*1ee0*/  PLOP3.LUT P0, PT, PT, PT, UP0, 0x80, 0x8 ;  /* 0x000000000008781c */ /* 0x000fe20003f0f008 */
[----:B------:R-:W-:Y:S02]  /*1ef0*/  ULEA UR13, UR29, UR12, 0x3 ;  /* 0x0000000c1d0d7291 */ /* 0x000fe4000f8e18ff */
[----:B------:R-:W-:Y:S02]  /*1f00*/  UISETP.NE.AND UP1, UPT, UR23, 0x5, UPT ;  /* 0x000000051700788c */ /* 0x000fe4000bf25270 */
[----:B------:R-:W-:Y:S02]  /*1f10*/  UIADD3 UR50, UPT, UPT, UR28, UR22, URZ ;  /* 0x000000161c327290 */ /* 0x000fe4000fffe0ff */
[----:B------:R-:W-:Y:S02]  /*1f20*/  UIADD3 UR48, UPT, UPT, UR28, UR21, URZ ;  /* 0x000000151c307290 */ /* 0x000fe4000fffe0ff */
[----:B------:R-:W-:Y:S02]  /*1f30*/  UIADD3 UR44, UPT, UPT, UR22, 0x2, UR28 ;  /* 0x00000002162c7890 */ /* 0x000fe4000fffe01c */
[----:B------:R-:W-:Y:S02]  /*1f40*/  UIADD3 UR42, UPT, UPT, UR21, 0x2, UR28 ;  /* 0x00000002152a7890 */ /* 0x000fe4000fffe01c */
[----:B------:R-:W-:Y:S02]  /*1f50*/  UIADD3 UR38, UPT, UPT, UR22, 0x4, UR28 ;  /* 0x0000000416267890 */ /* 0x000fe4000fffe01c */
[----:B------:R-:W-:Y:S02]  /*1f60*/  UIADD3 UR26, UPT, UPT, UR16, UR22, URZ ;  /* 0x00000016101a7290 */ /* 0x000fe4000fffe0ff */
[----:B------:R-:W-:Y:S02]  /*1f70*/  UIADD3 UR64, UPT, UPT, UR66, 0x20, URZ ;  /* 0x0000002042407890 */ /* 0x000fe4000fffe0ff */
[----:B------:R-:W-:Y:S02]  /*1f80*/  UIADD3 UR62, UPT, UPT, UR66, 0x40, URZ ;  /* 0x00000040423e7890 */ /* 0x000fe4000fffe0ff */
[----:B------:R-:W-:Y:S02]  /*1f90*/  UIADD3 UR60, UPT, UPT, UR66, 0x60, URZ ;  /* 0x00000060423c7890 */ /* 0x000fe4000fffe0ff */
[----:B------:R-:W-:Y:S02]  /*1fa0*/  UIADD3 UR56, UPT, UPT, UR58, 0x20, URZ ;  /* 0x000000203a387890 */ /* 0x000fe4000fffe0ff */
[----:B------:R-:W-:Y:S02]  /*1fb0*/  UIADD3 UR54, UPT, UPT, UR58, 0x40, URZ ;  /* 0x000000403a367890 */ /* 0x000fe4000fffe0ff */
[----:B------:R-:W-:Y:S02]  /*1fc0*/  UIADD3 UR52, UPT, UPT, UR58, 0x60, URZ ;  /* 0x000000603a347890 */ /* 0x000fe4000fffe0ff */
[----:B------:R-:W-:Y:S02]  /*1fd0*/  UIADD3 UR28, UPT, UPT, UR21, 0x4, UR28 ;  /* 0x00000004151c7890 */ /* 0x000fe4000fffe01c */
[----:B------:R-:W-:Y:S02]  /*1fe0*/  UIADD3 UR25, UPT, UPT, UR13, 0x28, URZ ;  /* 0x000000280d197890 */ /* 0x000fe4000fffe0ff */
[----:B------:R-:W-:Y:S02]  /*1ff0*/  USEL UR24, URZ, 0x1, UP1 ;  /* 0x00000001ff187887 */ /* 0x000fe40008800000 */
[----:B------:R-:W-:Y:S02]  /*2000*/  UIADD3 UR16, UPT, UPT, UR16, UR21, URZ ;  /* 0x0000001510107290 */ /* 0x000fe4000fffe0ff */
[----:B------:R-:W-:Y:S01]  /*2010*/  USEL UR29, UR23, URZ, UP1 ;  /* 0x000000ff171d7287 */ /* 0x000fe20008800000 */
[----:B------:R-:W-:Y:S01]  /*2020*/  UMOV UR67, 0x4008 ;  /* 0x0000400800437882 */ /* 0x000fe20000000000 */
        /* <DEDUP_REMOVED lines=12> */
[----:B---3--:R-:W-:Y:S05]  /*20f0*/  @P1 BRA `(.L_x_27) ;  /* 0x0000000000101947 */ /* 0x008fea0003800000 */
[----:B------:R-:W-:Y:S06]  /*2100*/  USHF.L.U32 UR23, UR30, 0x1f, URZ ;  /* 0x0000001f1e177899 */ /* 0x000fec00080006ff */
[----:B---3--:R-:W-:Y:S04]  /*2110*/  MOV R0, UR23 ;  /* 0x0000001700007c02 */ /* 0x008fe80008000f00 */
[----:B------:R-:W3:Y:S02]  /*2120*/  SYNCS.PHASECHK.TRANS64.TRYWAIT P1, [UR13], R0 ;  /* 0x00000000ff0075a7 */ /* 0x000ee4000802110d */
[----:B---3--:R-:W-:Y:S05]  /*2130*/  @!P1 BRA `(.L_x_28) ;  /* 0x00000030004c9947 */ /* 0x008fea0003800000 */
.L_x_27:
[----:B------:R-:W-:Y:S01]  /*2140*/  ULOP3.LUT UR30, UR30, UR24, URZ, 0x3c, !UPT ;  /* 0x000000181e1e7292 */ /* 0x000fe2000f8e3cff */
[----:B------:R4:W-:Y:S01]  /*2150*/  UTCCP.T.S.4x32dp128bit tmem[UR32+0x100], gdesc[UR66] ;  /* 0x00010042200079e7 */ /* 0x0009e20009100000 */
[----:B------:R-:W-:Y:S01]  /*2160*/  UIADD3 UR27, UPT, UPT, UR27, 0x1, URZ ;  /* 0x000000011b1b7890 */ /* 0x000fe2000fffe0ff */
[----:B------:R-:W-:Y:S01]  /*2170*/  PLOP3.LUT P1, PT, PT, PT, PT, 0x80, 0x8 ;  /* 0x000000000008781c */ /* 0x000fe20003f2f070 */
[----:B------:R4:W-:Y:S01]  /*2180*/  UTCCP.T.S.4x32dp128bit tmem[UR32+0x104], gdesc[UR64] ;  /* 0x00010440200079e7 */ /* 0x0009e20009100000 */
[----:B------:R4:W-:Y:S01]  /*2190*/  UTCCP.T.S.4x32dp128bit tmem[UR32+0x108], gdesc[UR62] ;  /* 0x0001083e200079e7 */ /* 0x0009e20009100000 */
[----:B------:R-:W-:Y:S01]  /*21a0*/  UMOV UR72, UR16 ;  /* 0x0000001000487c82 */ /* 0x000fe20008000000 */
[----:B------:R-:W-:Y:S01]  /*21b0*/  @!UP0 USHF.L.U32 UR13, UR30, 0x1f, URZ ;  /* 0x0000001f1e0d8899 */ /* 0x000fe200080006ff */
[----:B------:R4:W-:Y:S01]  /*21c0*/  UTCCP.T.S.4x32dp128bit tmem[UR32+0x10c], gdesc[UR60] ;  /* 0x00010c3c200079e7 */ /* 0x0009e20009100000 */
[----:B------:R-:W-:Y:S01]  /*21d0*/  @!UP0 ULEA UR16, UR29, UR12, 0x3 ;  /* 0x0000000c1d108291 */ /* 0x000fe2000f8e18ff */
[----:B------:R4:W-:Y:S01]  /*21e0*/  UTCCP.T.S.4x32dp128bit tmem[UR32+0x110], gdesc[UR58] ;  /* 0x0001103a200079e7 */ /* 0x0009e20009100000 */
[----:B------:R4:W-:Y:S01]  /*21f0*/  UTCCP.T.S.4x32dp128bit tmem[UR32+0x114], gdesc[UR56] ;  /* 0x00011438200079e7 */ /* 0x0009e20009100000 */
[----:B------:R4:W-:Y:S01]  /*2200*/  UTCCP.T.S.4x32dp128bit tmem[UR32+0x118], gdesc[UR54] ;  /* 0x00011836200079e7 */ /* 0x0009e20009100000 */
[----:B------:R4:W-:Y:S01]  /*2210*/  UTCCP.T.S.4x32dp128bit tmem[UR32+0x11c], gdesc[UR52] ;  /* 0x00011c34200079e7 */ /* 0x0009e20009100000 */
[----:B------:R4:W-:Y:S01]  /*2220*/  UTCOMMA.4X gdesc[UR48], gdesc[UR50], tmem[UR17], tmem[UR46], idesc[UR47], tmem[UR10], UP2 ;  /* 0x800a2e32300075ea */ /* 0x0009e20009000011 */
[----:B------:R-:W-:Y:S01]  /*2230*/  UMOV UR68, UR28 ;  /* 0x0000001c00447c82 */ /* 0x000fe20008000000 */
[----:B------:R-:W-:Y:S01]  /*2240*/  UMOV UR69, 0x40004040 ;  /* 0x4000404000457882 */ /* 0x000fe20000000000 */
[----:B---3--:R-:W-:Y:S01]  /*2250*/  MOV R0, UR13 ;  /* 0x0000000d00007c02 */ /* 0x008fe20008000f00 */
[----:B------:R4:W-:Y:S01]  /*2260*/  UTCOMMA.4X gdesc[UR42], gdesc[UR44], tmem[UR17], tmem[UR40], idesc[UR41], tmem[UR8], UPT ;  /* 0x8008282c2a0075ea */ /* 0x0009e2000b800011 */
[----:B------:R-:W-:Y:S01]  /*2270*/  UMOV UR70, UR26 ;  /* 0x0000001a00467c82 */ /* 0x000fe20008000000 */
[----:B------:R-:W-:Y:S01]  /*2280*/  UMOV UR71, 0x40004040 ;  /* 0x4000404000477882 */ /* 0x000fe20000000000 */
[----:B------:R-:W-:Y:S01]  /*2290*/  UMOV UR73, 0x40004040 ;  /* 0x4000404000497882 */ /* 0x000fe20000000000 */
[----:B------:R4:W-:Y:S01]  /*22a0*/  UTCOMMA.4X gdesc[UR68], gdesc[UR38], tmem[UR17], tmem[UR36], idesc[UR37], tmem[UR6], UPT ;  /* 0x80062426440075ea */ /* 0x0009e2000b800011 */
[----:B------:R4:W-:Y:S01]  /*22b0*/  UTCOMMA.4X gdesc[UR72], gdesc[UR70], tmem[UR17], tmem[UR34], idesc[UR35], tmem[UR4], UPT ;  /* 0x80042246480075ea */ /* 0x0009e2000b800011 */
[----:B------:R4:W-:Y:S01]  /*22c0*/  UTCBAR [UR25], URZ ;  /* 0x000000ff190073e9 */ /* 0x0009e200080000ff */
[----:B------:R4:W3:Y:S01]  /*22d0*/  @!P0 SYNCS.PHASECHK.TRANS64.TRYWAIT P1, [UR16], R0 ;  /* 0x00000000ff0085a7 */ /* 0x0008e20008021110 */
[----:B------:R-:W-:Y:S02]  /*22e0*/  UISETP.NE.AND UP0, UPT, UR27, 0x10, UPT ;  /* 0x000000101b00788c */ /* 0x000fe4000bf05270 */
[----:B------:R-:W-:Y:S07]  /*22f0*/  UPLOP3.LUT UP2, UPT, UPT, UPT, UPT, 0x80, 0x8 ;  /* 0x000000000008789c */ /* 0x000fee0003f4f070 */
[----:B------:R-:W-:Y:S05]  /*2300*/  BRA.U UP0, `(.L_x_29) ;  /* 0xfffffff900dc7547 */ /* 0x000fea000b83ffff */
[----:B------:R-:W-:Y:S01]  /*2310*/  UIADD3 UR31, UPT, UPT, UR31, 0x1, URZ ;  /* 0x000000011f1f7890 */ /* 0x000fe2000fffe0ff */
[----:B----4-:R-:W-:Y:S01]  /*2320*/  LEA R0, R5, UR12, 0x3 ;  /* 0x0000000c05007c11 */ /* 0x010fe2000f8e18ff */
[----:B------:R-:W-:Y:S01]  /*2330*/  UIADD3 UR18, UPT, UPT, UR18, 0x50, URZ ;  /* 0x0000005012127890 */ /* 0x000fe2000fffe0ff */
[----:B------:R-:W-:Y:S01]  /*2340*/  IMAD.U32 R3, R4, -0x80000000, RZ ;  /* 0x8000000004037824 */ /* 0x000fe200078e00ff */
[----:B------:R-:W-:-:S04]  /*2350*/  UISETP.NE.AND UP0, UPT, UR31, 0x2, UPT ;  /* 0x000000021f00788c */ /* 0x000fc8000bf05270 */
[----:B------:R-:W-:Y:S02]  /*2360*/  USEL UR13, URZ, 0x1, UP0 ;  /* 0x00000001ff0d7887 */ /* 0x000fe40008000000 */
[----:B------:R-:W-:Y:S01]  /*2370*/  USEL UR31, UR31, URZ, UP0 ;  /* 0x000000ff1f1f7287 */ /* 0x000fe20008000000 */
[----:B------:R4:W-:Y:S03]  /*2380*/  UTCBAR [UR18], URZ ;  /* 0x000000ff120073e9 */ /* 0x0009e600080000ff */
[----:B------:R-:W-:Y:S01]  /*2390*/  ULEA UR16, UR31, UR12, 0x3 ;  /* 0x0000000c1f107291 */ /* 0x000fe2000f8e18ff */
[----:B------:R-:W-:-:S05]  /*23a0*/  LOP3.LUT R6, R6, UR13, RZ, 0x3c, !PT ;  /* 0x0000000d06067c12 */ /* 0x000fca000f8e3cff */
[----:B------:R-:W-:-:S04]  /*23b0*/  IMAD.U32 R2, R6, -0x80000000, RZ ;  /* 0x8000000006027824 */ /* 0x000fc800078e00ff */
[----:B------:R4:W-:Y:S01]  /*23c0*/  SYNCS.PHASECHK.TRANS64.TRYWAIT PT, [UR16+0x60], R2 ;  /* 0x00006002ff0075a7 */ /* 0x0009e200080e1110 */
[----:B------:R-:W5:Y:S02]  /*23d0*/  SYNCS.PHASECHK.TRANS64.TRYWAIT P0, [R0+URZ+0x70], R3 ;  /* 0x00007003000075a7 */ /* 0x000f6400080011ff */
[----:B----45:R-:W-:Y:S05]  /*23e0*/  @!P0 BRA `(.L_x_30) ;  /* 0x0000002c00c08947 */ /* 0x030fea0003800000 */
.L_x_73:
[C---:B------:R-:W-:Y:S01]  /*23f0*/  LEA R2, R5.reuse, UR12, 0x4 ;  /* 0x0000000c05027c11 */ /* 0x040fe2000f8e20ff */
[----:B------:R-:W-:Y:S02]  /*2400*/  VIADD R5, R5, 0x1 ;  /* 0x0000000105057836 */ /* 0x000fe40000000000 */
[----:B----4-:R-:W-:-:S03]  /*2410*/  IMAD.MOV.U32 R3, RZ, RZ, 0x1 ;  /* 0x00000001ff037424 */ /* 0x010fc600078e00ff */
[----:B------:R-:W4:Y:S01]  /*2420*/  LDS R2, [R2+0x3241c] ;  /* 0x03241c0002027984 */ /* 0x000f220000000800 */
[C---:B---3--:R-:W-:Y:S01]  /*2430*/  ISETP.NE.AND P1, PT, R5.reuse, 0x2, PT ;  /* 0x000000020500780c */ /* 0x048fe20003f25270 */
[----:B------:R3:W-:Y:S06]  /*2440*/  MEMBAR.ALL.CTA ;  /* 0x0000000000007992 */ /* 0x0007ec0000008000 */
[----:B---3--:R-:W3:Y:S01]  /*2450*/  FENCE.VIEW.ASYNC.S ;  /* 0x00000000000073c6 */ /* 0x008ee20000000000 */
[----:B------:R-:W-:Y:S01]  /*2460*/  SEL R5, R5, RZ, P1 ;  /* 0x000000ff05057207 */ /* 0x000fe20000800000 */
[----:B---3--:R3:W-:Y:S01]  /*2470*/  SYNCS.ARRIVE.TRANS64.ART0 RZ, [R0+URZ+0x80], R3 ;  /* 0x0000800300ff79a7 */ /* 0x0087e200085000ff */
[----:B----4-:R-:W-:-:S02]  /*2480*/  ISETP.NE.AND P0, PT, R2, 0x1, PT ;  /* 0x000000010200780c */ /* 0x010fc40003f05270 */
[----:B---3--:R-:W-:-:S04]  /*2490*/  SEL R3, RZ, 0x1, P1 ;  /* 0x00000001ff037807 */ /* 0x008fc80000800000 */
[----:B------:R-:W-:-:S07]  /*24a0*/  LOP3.LUT R4, R4, R3, RZ, 0x3c, !PT ;  /* 0x0000000304047212 */ /* 0x000fce00078e3cff */
[----:B------:R-:W-:Y:S05]  /*24b0*/  @!P0 BRA `(.L_x_31) ;  /* 0xfffffff8003c8947 */ /* 0x000fea000383ffff */
[----:B------:R-:W-:-:S06]  /*24c0*/  UIADD3 UR31, UPT, UPT, UR31, 0x1, URZ ;  /* 0x000000011f1f7890 */ /* 0x000fcc000fffe0ff */
[----:B------:R-:W-:Y:S02]  /*24d0*/  MOV R0, UR31 ;  /* 0x0000001f00007c02 */ /* 0x000fe40008000f00 */
.L_x_24:
[----:B------:R-:W3:Y:S02]  /*24e0*/  S2UR UR4, SR_CgaCtaId ;  /* 0x00000000000479c3 */ /* 0x000ee40000008800 */
[----:B---3--:R-:W-:-:S04]  /*24f0*/  ULOP3.LUT UR4, UR4, 0x1, URZ, 0xc0, !UPT ;  /* 0x0000000104047892 */ /* 0x008fc8000f8ec0ff */
[----:B------:R-:W-:-:S09]  /*2500*/  UISETP.NE.U32.AND UP0, UPT, UR4, 0x1, UPT ;  /* 0x000000010400788c */ /* 0x000fd2000bf05070 */
[----:B------:R-:W-:Y:S05]  /*2510*/  BRA.U !UP0, `(.L_x_22) ;  /* 0x0000000108207547 */ /* 0x000fea000b800000 */
[----:B------:R-:W-:-:S04]  /*2520*/  ISETP.NE.AND P0, PT, R0, 0x2, PT ;  /* 0x000000020000780c */ /* 0x000fc80003f05270 */
[----:B------:R-:W-:Y:S02]  /*2530*/  SEL R3, RZ, 0x1, P0 ;  /* 0x00000001ff037807 */ /* 0x000fe40000000000 */
[----:B------:R-:W-:Y:S02]  /*2540*/  SEL R0, R0, RZ, P0 ;  /* 0x000000ff00007207 */ /* 0x000fe40000000000 */
[----:B------:R-:W-:Y:S02]  /*2550*/  LOP3.LUT R3, R6, R3, RZ, 0x3c, !PT ;  /* 0x0000000306037212 */ /* 0x000fe400078e3cff */
[----:B------:R-:W-:-:S03]  /*2560*/  LEA R0, R0, UR12, 0x3 ;  /* 0x0000000c00007c11 */ /* 0x000fc6000f8e18ff */
[----:B------:R-:W-:-:S04]  /*2570*/  IMAD.U32 R2, R3, -0x80000000, RZ ;  /* 0x8000000003027824 */ /* 0x000fc800078e00ff */
[----:B------:R-:W3:Y:S02]  /*2580*/  SYNCS.PHASECHK.TRANS64.TRYWAIT P0, [R0+URZ+0x60], R2 ;  /* 0x00006002000075a7 */ /* 0x000ee400080011ff */
[----:B---3--:R-:W-:Y:S05]  /*2590*/  @!P0 BRA `(.L_x_32) ;  /* 0x0000002c006c8947 */ /* 0x008fea0003800000 */
.L_x_22:
[----:B------:R-:W-:-:S13]  /*25a0*/  ISETP.GT.AND P0, PT, R76, 0x3, PT ;  /* 0x000000034c00780c */ /* 0x000fda0003f04270 */
[----:B-1----:R-:W-:Y:S05]  /*25b0*/  @P0 EXIT ;  /* 0x000000000000094d */ /* 0x002fea0003800000 */
[----:B------:R-:W-:Y:S05]  /*25c0*/  BRA.U !UP4, `(.L_x_33) ;  /* 0x000000010cb87547 */ /* 0x000fea000b800000 */
[----:B------:R-:W1:Y:S01]  /*25d0*/  S2UR UR6, SR_CgaCtaId ;  /* 0x00000000000679c3 */ /* 0x000e620000008800 */
[----:B------:R-:W-:Y:S01]  /*25e0*/  NOP ;  /* 0x0000000000007918 */ /* 0x000fe20000000000 */
[----:B------:R-:W-:Y:S01]  /*25f0*/  UMOV UR4, 0x40 ;  /* 0x0000004000047882 */ /* 0x000fe20000000000 */
[----:B------:R-:W-:Y:S01]  /*2600*/  UMOV UR5, 0x400 ;  /* 0x0000040000057882 */ /* 0x000fe20000000000 */
[----:B-1----:R-:W-:Y:S02]  /*2610*/  ULEA UR4, UR6, UR4, 0x18 ;  /* 0x0000000406047291 */ /* 0x002fe4000f8ec0ff */
[----:B------:R-:W-:-:S07]  /*2620*/  ULEA UR5, UR6, UR5, 0x18 ;  /* 0x0000000506057291 */ /* 0x000fce000f8ec0ff */
[----:B---3--:R-:W1:Y:S02]  /*2630*/  LDS.U8 R0, [UR4] ;  /* 0x00000004ff007984 */ /* 0x008e640008000000 */
[----:B-1----:R-:W-:-:S13]  /*2640*/  ISETP.NE.AND P0, PT, R0, RZ, PT ;  /* 0x000000ff0000720c */ /* 0x002fda0003f05270 */
[----:B------:R-:W-:Y:S05]  /*2650*/  @P0 BRA `(.L_x_34) ;  /* 0x00000000007c0947 */ /* 0x000fea0003800000 */
[----:B------:R-:W-:-:S13]  /*2660*/  ELECT P0, URZ, PT ;  /* 0x0000000000ff782f */ /* 0x000fda0003800000 */
[----:B------:R-:W-:Y:S05]  /*2670*/  @!P0 BRA `(.L_x_35) ;  /* 0x0000000000848947 */ /* 0x000fea0003800000 */
[----:B------:R-:W-:Y:S01]  /*2680*/  UMOV UR4, 0x10 ;  /* 0x0000001000047882 */ /* 0x000fe20000000000 */
[----:B------:R-:W-:-:S04]  /*2690*/  IMAD.MOV.U32 R2, RZ, RZ, 0xffff ;  /* 0x0000ffffff027424 */ /* 0x000fc800078e00ff */
[----:B------:R-:W-:Y:S04]  /*26a0*/  DEPBAR.LE SB1, 0x36 ;  /* 0x00009d800000791a */ /* 0x000fe80000000000 */
[----:B------:R-:W1:Y:S02]  /*26b0*/  UTCATOMSWS.FIND_AND_SET.ALIGN UP0, UR4, UR4 ;  /* 0x00000004000475e3 */ /* 0x000e640008000800 */
[----:B-1----:R-:W-:Y:S01]  /*26c0*/  PLOP3.LUT P0, PT, PT, PT, UP0, 0x80, 0x8 ;  /* 0x000000000008781c */ /* 0x002fe20003f0f008 */
[----:B------:R-:W-:-:S03]  /*26d0*/  IMAD.U32 R5, RZ, RZ, UR4 ;  /* 0x00000004ff057e24 */ /* 0x000fc6000f8e00ff */
[----:B------:R-:W-:-:S04]  /*26e0*/  SEL R0, RZ, 0xffffffff, !P0 ;  /* 0xffffffffff007807 */ /* 0x000fc80004000000 */
[----:B------:R-:W-:Y:S01]  /*26f0*/  ISETP.NE.AND P0, PT, R0, RZ, PT ;  /* 0x000000ff0000720c */ /* 0x000fe20003f05270 */
[----:B------:R-:W-:-:S12]  /*2700*/  IMAD.MOV.U32 R0, RZ, RZ, 0x1 ;  /* 0x00000001ff007424 */ /* 0x000fd800078e00ff */
[----:B------:R-:W-:Y:S05]  /*2710*/  @P0 BRA `(.L_x_36) ;  /* 0x0000000000240947 */ /* 0x000fea0003800000 */
.L_x_37:
[----:B------:R-:W-:Y:S05]  /*2720*/  NANOSLEEP 0x64 ;  /* 0x000000640000795d */ /* 0x000fea0003800000 */
[----:B------:R-:W-:-:S05]  /*2730*/  UMOV UR4, 0x10 ;  /* 0x0000001000047882 */ /* 0x000fca0000000000 */
[----:B------:R-:W-:Y:S04]  /*2740*/  DEPBAR.LE SB1, 0x36 ;  /* 0x00009d800000791a */ /* 0x000fe80000000000 */
[----:B------:R-:W1:Y:S02]  /*2750*/  UTCATOMSWS.FIND_AND_SET.ALIGN UP0, UR4, UR4 ;  /* 0x00000004000475e3 */ /* 0x000e640008000800 */
[----:B-1----:R-:W-:Y:S01]  /*2760*/  PLOP3.LUT P0, PT, PT, PT, UP0, 0x80, 0x8 ;  /* 0x000000000008781c */ /* 0x002fe20003f0f008 */
[----:B------:R-:W-:-:S03]  /*2770*/  IMAD.U32 R5, RZ, RZ, UR4 ;  /* 0x00000004ff057e24 */ /* 0x000fc6000f8e00ff */
[----:B------:R-:W-:-:S04]  /*2780*/  SEL R3, RZ, 0xffffffff, !P0 ;  /* 0xffffffffff037807 */ /* 0x000fc80004000000 */
[----:B------:R-:W-:-:S13]  /*2790*/  ISETP.NE.AND P0, PT, R3, RZ, PT ;  /* 0x000000ff0300720c */ /* 0x000fda0003f05270 */
[----:B------:R-:W-:Y:S05]  /*27a0*/  @!P0 BRA `(.L_x_37) ;  /* 0xfffffffc00dc8947 */ /* 0x000fea000383ffff */
.L_x_36:
[C---:B------:R-:W-:Y:S01]  /*27b0*/  VIADD R3, R5.reuse, 0x10 ;  /* 0x0000001005037836 */ /* 0x040fe20000000000 */
[----:B------:R-:W-:Y:S01]  /*27c0*/  UMOV UR4, 0x50 ;  /* 0x0000005000047882 */ /* 0x000fe20000000000 */
[----:B------:R-:W-:Y:S01]  /*27d0*/  SHF.L.U32 R2, R2, R5, RZ ;  /* 0x0000000502027219 */ /* 0x000fe200000006ff */
[----:B------:R-:W-:Y:S01]  /*27e0*/  ULEA UR4, UR6, UR4, 0x18 ;  /* 0x0000000406047291 */ /* 0x000fe2000f8ec0ff */
[----:B------:R-:W-:Y:S01]  /*27f0*/  IMAD.SHL.U32 R5, R5, 0x20, RZ ;  /* 0x0000002005057824 */ /* 0x000fe200078e00ff */
[----:B------:R-:W-:-:S04]  /*2800*/  SHF.L.U32 R3, R0, R3, RZ ;  /* 0x0000000300037219 */ /* 0x000fc800000006ff */
[----:B------:R-:W-:-:S05]  /*2810*/  LOP3.LUT R2, R3, R2, RZ, 0xfc, !PT ;  /* 0x0000000203027212 */ /* 0x000fca00078efcff */
[----:B------:R1:W-:Y:S04]  /*2820*/  ATOMS.OR RZ, [UR4], R2 ;  /* 0x00000002ffff798c */ /* 0x0003e8000b000004 */
[----:B------:R1:W-:Y:S01]  /*2830*/  STS [UR5+0x98], R5 ;  /* 0x00009805ff007988 */ /* 0x0003e20008000805 */
[----:B------:R-:W-:Y:S05]  /*2840*/  BRA `(.L_x_35) ;  /* 0x0000000000107947 */ /* 0x000fea0003800000 */
.L_x_34:
[----:B------:R-:W-:Y:S02]  /*2850*/  MOV R0, 0xffffffff ;  /* 0xffffffff00007802 */ /* 0x000fe40000000f00 */
[----:B------:R-:W-:-:S03]  /*2860*/  MOV R2, 0x2890 ;  /* 0x0000289000027802 */ /* 0x000fc60000000f00 */
[----:B------:R1:W-:Y:S04]  /*2870*/  STS [UR5+0x98], R0 ;  /* 0x00009800ff007988 */ /* 0x0003e80008000805 */
[----:B-12---:R-:W-:Y:S05]  /*2880*/  CALL.REL.NOINC `($__internal_1_$__cuda_sm10x_tcgen05_guardrail_trap_phase_invalid_during_alloc) ;  /* 0x0000002c001c7944 */ /* 0x006fea0003c00000 */
.L_x_35:
[----:B------:R-:W-:Y:S05]  /*2890*/  WARPSYNC.ALL ;  /* 0x0000000000007948 */ /* 0x000fea0003800000 */
[----:B------:R-:W-:Y:S01]  /*28a0*/  NOP ;  /* 0x0000000000007918 */ /* 0x000fe20000000000 */
.L_x_33:
[----:B------:R-:W4:Y:S08]  /*28b0*/  S2UR UR4, SR_CgaCtaId ;  /* 0x00000000000479c3 */ /* 0x000f300000008800 */
[----:B------:R-:W-:Y:S06]  /*28c0*/  BAR.SYNC.DEFER_BLOCKING 0x3, 0xa0 ;  /* 0x00c2800000007b1d */ /* 0x000fec0000010000 */
[----:B------:R-:W-:-:S02]  /*28d0*/  UMOV UR5, 0x400 ;  /* 0x0000040000057882 */ /* 0x000fc40000000000 */
[----:B----4-:R-:W-:-:S06]  /*28e0*/  ULEA UR4, UR4, UR5, 0x18 ;  /* 0x0000000504047291 */ /* 0x010fcc000f8ec0ff */
[----:B---3--:R-:W-:-:S05]  /*28f0*/  MOV R3, UR4 ;  /* 0x0000000400037c02 */ /* 0x008fca0008000f00 */
[----:B------:R3:W4:Y:S01]  /*2900*/  LDS R75, [R3+0x98] ;  /* 0x00009800034b7984 */ /* 0x0007220000000800 */
[----:B------:R-:W5:Y:S02]  /*2910*/  SYNCS.PHASECHK.TRANS64.TRYWAIT P0, [R3+URZ+0x70], RZ ;  /* 0x000070ff030075a7 */ /* 0x000f6400080011ff */
[----:B---345:R-:W-:Y:S05]  /*2920*/  @!P0 BRA `(.L_x_38) ;  /* 0x0000002800a08947 */ /* 0x038fea0003800000 */
.L_x_75:
[----:B------:R-:W4:Y:S01]  /*2930*/  LDS.128 R52, [R3+0x32410] ;  /* 0x0324100003347984 */ /* 0x000f220000000c00 */
[----:B------:R-:W-:Y:S01]  /*2940*/  HFMA2 R0, -RZ, RZ, 0, 5.9604644775390625e-08 ;  /* 0x00000001ff007431 */ /* 0x000fe200000001ff */
[----:B------:R5:W-:Y:S06]  /*2950*/  MEMBAR.ALL.CTA ;  /* 0x0000000000007992 */ /* 0x000bec0000008000 */
[----:B-----5:R-:W5:Y:S02]  /*2960*/  FENCE.VIEW.ASYNC.S ;  /* 0x00000000000073c6 */ /* 0x020f640000000000 */
[----:B-----5:R1:W-:Y:S01]  /*2970*/  SYNCS.ARRIVE.TRANS64.ART0 RZ, [R3+URZ+0x80], R0 ;  /* 0x0000800003ff79a7 */ /* 0x0203e200085000ff */
[----:B----4-:R-:W-:-:S13]  /*2980*/  ISETP.NE.AND P0, PT, R55, 0x1, PT ;  /* 0x000000013700780c */ /* 0x010fda0003f05270 */
[----:B-1----:R-:W-:Y:S05]  /*2990*/  @P0 BRA `(.L_x_39) ;  /* 0x0000002000780947 */ /* 0x002fea0003800000 */
[C---:B------:R-:W-:Y:S01]  /*29a0*/  IMAD.SHL.U32 R7, R58.reuse, 0x20, RZ ;  /* 0x000000203a077824 */ /* 0x040fe200078e00ff */
[----:B------:R-:W-:Y:S01]  /*29b0*/  SHF.R.U32.HI R2, RZ, 0x5, R58 ;  /* 0x00000005ff027819 */ /* 0x000fe2000001163a */
[----:B------:R-:W-:Y:S01]  /*29c0*/  IMAD.SHL.U32 R5, R58, 0x80, RZ ;  /* 0x000000803a057824 */ /* 0x000fe200078e00ff */
[----:B------:R-:W1:Y:S01]  /*29d0*/  S2UR UR8, SR_CgaCtaId ;  /* 0x00000000000879c3 */ /* 0x000e620000008800 */
[----:B------:R-:W4:Y:S01]  /*29e0*/  S2R R56, SR_LANEID ;  /* 0x0000000000387919 */ /* 0x000f220000000000 */
[----:B------:R-:W-:Y:S01]  /*29f0*/  LOP3.LUT R7, R7, 0x3e0, RZ, 0xc0, !PT ;  /* 0x000003e007077812 */ /* 0x000fe200078ec0ff */
[----:B------:R-:W-:Y:S01]  /*2a00*/  IMAD R74, R76, 0x4, R3 ;  /* 0x000000044c4a7824 */ /* 0x000fe200078e0203 */
[----:B------:R-:W-:Y:S01]  /*2a10*/  LOP3.LUT R5, R5, 0xf80, RZ, 0xc0, !PT ;  /* 0x00000f8005057812 */ /* 0x000fe200078ec0ff */
[----:B------:R-:W-:Y:S01]  /*2a20*/  IMAD.MOV.U32 R62, RZ, RZ, 0x1 ;  /* 0x00000001ff3e7424 */ /* 0x000fe200078e00ff */
[----:B------:R-:W-:Y:S01]  /*2a30*/  CS2R R60, SRZ ;  /* 0x00000000003c7805 */ /* 0x000fe2000001ff00 */
[C---:B------:R-:W-:Y:S01]  /*2a40*/  IMAD R6, R2.reuse, 0x400, R7 ;  /* 0x0000040002067824 */ /* 0x040fe200078e0207 */
[----:B------:R-:W-:Y:S01]  /*2a50*/  UMOV UR9, 0x400 ;  /* 0x0000040000097882 */ /* 0x000fe20000000000 */
[----:B------:R-:W-:Y:S01]  /*2a60*/  IMAD R4, R2, 0x1000, R5 ;  /* 0x0000100002047824 */ /* 0x000fe200078e0205 */
[----:B------:R-:W3:Y:S01]  /*2a70*/  LDCU.64 UR10, c[0x0][0x348] ;  /* 0x00006900ff0a77ac */ /* 0x000ee20008000a00 */
[----:B------:R-:W-:-:S02]  /*2a80*/  IMAD.IADD R7, R3, 0x1, R6 ;  /* 0x0000000103077824 */ /* 0x000fc400078e0206 */
[----:B------:R-:W-:Y:S02]  /*2a90*/  IMAD.IADD R5, R3, 0x1, R4 ;  /* 0x0000000103057824 */ /* 0x000fe400078e0204 */
[C---:B------:R-:W-:Y:S02]  /*2aa0*/  VIADD R4, R7.reuse, 0x4410 ;  /* 0x0000441007047836 */ /* 0x040fe40000000000 */
[----:B------:R-:W-:Y:S02]  /*2ab0*/  VIADD R7, R7, 0x4400 ;  /* 0x0000440007077836 */ /* 0x000fe40000000000 */
[C---:B------:R-:W-:Y:S01]  /*2ac0*/  VIADD R6, R5.reuse, 0x430 ;  /* 0x0000043005067836 */ /* 0x040fe20000000000 */
[----:B------:R-:W-:Y:S01]  /*2ad0*/  SHF.R.U32.HI R73, RZ, 0x3, R4 ;  /* 0x00000003ff497819 */ /* 0x000fe20000011604 */
[C---:B------:R-:W-:Y:S01]  /*2ae0*/  VIADD R9, R5.reuse, 0x420 ;  /* 0x0000042005097836 */ /* 0x040fe20000000000 */
[----:B------:R-:W-:Y:S01]  /*2af0*/  SHF.R.U32.HI R72, RZ, 0x3, R7 ;  /* 0x00000003ff487819 */ /* 0x000fe20000011607 */
[----:B------:R-:W-:Y:S01]  /*2b00*/  IMAD.MOV.U32 R59, RZ, RZ, RZ ;  /* 0x000000ffff3b7224 */ /* 0x000fe200078e00ff */
[----:B------:R-:W-:Y:S01]  /*2b10*/  LOP3.LUT R73, R4, 0x10, R73, 0x78, !PT ;  /* 0x0000001004497812 */ /* 0x000fe200078e7849 */
[----:B------:R-:W-:Y:S01]  /*2b20*/  VIADD R4, R5, 0x410 ;  /* 0x0000041005047836 */ /* 0x000fe20000000000 */
[----:B------:R-:W-:Y:S01]  /*2b30*/  LOP3.LUT R72, R7, 0x10, R72, 0x78, !PT ;  /* 0x0000001007487812 */ /* 0x000fe200078e7848 */
[----:B------:R-:W-:Y:S01]  /*2b40*/  VIADD R7, R5, 0x400 ;  /* 0x0000040005077836 */ /* 0x000fe20000000000 */
[----:B------:R-:W-:Y:S01]  /*2b50*/  SHF.R.U32.HI R71, RZ, 0x3, R6 ;  /* 0x00000003ff477819 */ /* 0x000fe20000011606 */
[----:B------:R-:W-:Y:S01]  /*2b60*/  IMAD R63, R2, 0x200000, R75 ;  /* 0x00200000023f7824 */ /* 0x000fe200078e024b */
[----:B------:R-:W-:Y:S01]  /*2b70*/  SHF.R.U32.HI R69, RZ, 0x3, R4 ;  /* 0x00000003ff457819 */ /* 0x000fe20000011604 */
[----:B-1----:R-:W-:Y:S01]  /*2b80*/  ULEA UR7, UR8, UR9, 0x18 ;  /* 0x0000000908077291 */ /* 0x002fe2000f8ec0ff */
[----:B------:R-:W-:-:S02]  /*2b90*/  SHF.R.U32.HI R68, RZ, 0x3, R7 ;  /* 0x00000003ff447819 */ /* 0x000fc40000011607 */
[----:B------:R-:W-:Y:S01]  /*2ba0*/  LOP3.LUT R71, R6, 0x70, R71, 0x78, !PT ;  /* 0x0000007006477812 */ /* 0x000fe200078e7847 */
[C---:B------:R-:W-:Y:S01]  /*2bb0*/  VIADD R6, R5.reuse, 0x470 ;  /* 0x0000047005067836 */ /* 0x040fe20000000000 */
[----:B------:R-:W-:Y:S01]  /*2bc0*/  LOP3.LUT R69, R4, 0x70, R69, 0x78, !PT ;  /* 0x0000007004457812 */ /* 0x000fe200078e7845 */
[----:B------:R-:W-:Y:S01]  /*2bd0*/  VIADD R4, R5, 0x450 ;  /* 0x0000045005047836 */ /* 0x000fe20000000000 */
[----:B------:R-:W-:Y:S01]  /*2be0*/  LOP3.LUT R68, R7, 0x70, R68, 0x78, !PT ;  /* 0x0000007007447812 */ /* 0x000fe200078e7844 */
[C---:B------:R-:W-:Y:S01]  /*2bf0*/  VIADD R7, R5.reuse, 0x460 ;  /* 0x0000046005077836 */ /* 0x040fe20000000000 */
[----:B------:R-:W-:Y:S01]  /*2c00*/  SHF.R.U32.HI R70, RZ, 0x3, R9 ;  /* 0x00000003ff467819 */ /* 0x000fe20000011609 */
[----:B------:R-:W-:Y:S01]  /*2c10*/  VIADD R5, R5, 0x440 ;  /* 0x0000044005057836 */ /* 0x000fe20000000000 */
[----:B------:R-:W-:Y:S02]  /*2c20*/  SHF.R.U32.HI R67, RZ, 0x3, R6 ;  /* 0x00000003ff437819 */ /* 0x000fe40000011606 */
[----:B------:R-:W-:-:S02]  /*2c30*/  SHF.R.U32.HI R66, RZ, 0x3, R7 ;  /* 0x00000003ff427819 */ /* 0x000fc40000011607 */
[----:B------:R-:W-:Y:S02]  /*2c40*/  SHF.R.U32.HI R65, RZ, 0x3, R4 ;  /* 0x00000003ff417819 */ /* 0x000fe40000011604 */
[----:B------:R-:W-:Y:S02]  /*2c50*/  SHF.R.U32.HI R64, RZ, 0x3, R5 ;  /* 0x00000003ff407819 */ /* 0x000fe40000011605 */
[----:B------:R-:W-:Y:S02]  /*2c60*/  LOP3.LUT R70, R9, 0x70, R70, 0x78, !PT ;  /* 0x0000007009467812 */ /* 0x000fe400078e7846 */
[----:B------:R-:W-:Y:S02]  /*2c70*/  LOP3.LUT R67, R6, 0x70, R67, 0x78, !PT ;  /* 0x0000007006437812 */ /* 0x000fe400078e7843 */
[----:B------:R-:W-:Y:S02]  /*2c80*/  LOP3.LUT R66, R7, 0x70, R66, 0x78, !PT ;  /* 0x0000007007427812 */ /* 0x000fe400078e7842 */
[----:B------:R-:W-:-:S02]  /*2c90*/  LOP3.LUT R65, R4, 0x70, R65, 0x78, !PT ;  /* 0x0000007004417812 */ /* 0x000fc400078e7841 */
[----:B---34-:R-:W-:-:S07]  /*2ca0*/  LOP3.LUT R64, R5, 0x70, R64, 0x78, !PT ;  /* 0x0000007005407812 */ /* 0x018fce00078e7840 */
.L_x_50:
[----:B-123--:R-:W1:Y:S01]  /*2cb0*/  LDC.64 R8, c[0x0][0x750] ;  /* 0x0001d400ff087b82 */ /* 0x00ee620000000a00 */
[----:B------:R-:W-:-:S04]  /*2cc0*/  SHF.L.U32 R77, R52, 0x7, RZ ;  /* 0x00000007344d7819 */ /* 0x000fc800000006ff */
[----:B------:R-:W-:-:S03]  /*2cd0*/  IADD3 R7, PT, PT, R77, R58, RZ ;  /* 0x0000003a4d077210 */ /* 0x000fc60007ffe0ff */
[----:B------:R-:W2:Y:S01]  /*2ce0*/  LDC.64 R4, c[0x0][0x758] ;  /* 0x0001d600ff047b82 */ /* 0x000ea20000000a00 */
[----:B------:R-:W-:Y:S02]  /*2cf0*/  IMAD R52, R60, 0x8, R3 ;  /* 0x000000083c347824 */ /* 0x000fe400078e0203 */
[----:B-1----:R-:W-:-:S05]  /*2d00*/  IMAD.WIDE R8, R54, 0x4, R8 ;  /* 0x0000000436087825 */ /* 0x002fca00078e0208 */
[----:B------:R1:W5:Y:S01]  /*2d10*/  LDG.E R78, desc[UR14][R8.64] ;  /* 0x0000000e084e7981 */ /* 0x000362000c1e1900 */
[----:B--2---:R-:W-:Y:S01]  /*2d20*/  IMAD.WIDE R6, R7, 0x4, R4 ;  /* 0x0000000407067825 */ /* 0x004fe200078e0204 */
[----:B------:R-:W-:-:S04]  /*2d30*/  SHF.L.U32 R5, R59, 0x1f, RZ ;  /* 0x0000001f3b057819 */ /* 0x000fc800000006ff */
[----:B------:R1:W5:Y:S01]  /*2d40*/  LDG.E R55, desc[UR14][R6.64] ;  /* 0x0000000e06377981 */ /* 0x000362000c1e1900 */
[----:B------:R-:W2:Y:S01]  /*2d50*/  SYNCS.PHASECHK.TRANS64.TRYWAIT P1, [R52+URZ+0x50], R5 ;  /* 0x00005005340075a7 */ /* 0x000ea200080211ff */
[----:B------:R-:W-:Y:S01]  /*2d60*/  PLOP3.LUT P0, PT, PT, PT, PT, 0x80, 0x8 ;  /* 0x000000000008781c */ /* 0x000fe20003f0f070 */
[----:B------:R-:W-:Y:S01]  /*2d70*/  IMAD.MOV.U32 R57, RZ, RZ, R54 ;  /* 0x000000ffff397224 */ /* 0x000fe200078e0036 */
[----:B-12---:R-:W-:Y:S11]  /*2d80*/  @!P1 BRA `(.L_x_40) ;  /* 0x00000024009c9947 */ /* 0x006ff60003800000 */
.L_x_77:
[----:B------:R-:W-:Y:S01]  /*2d90*/  HFMA2 R80, -RZ, RZ, 0, 0 ;  /* 0x00000000ff507431 */ /* 0x000fe200000001ff */
[----:B------:R-:W-:Y:S01]  /*2da0*/  SHF.R.S32.HI R2, RZ, 0x1f, R54 ;  /* 0x0000001fff027819 */ /* 0x000fe20000011436 */
[----:B------:R-:W-:Y:S02]  /*2db0*/  IMAD R54, R60, 0x80, R63 ;  /* 0x000000803c367824 */ /* 0x000fe400078e023f */
[----:B------:R-:W-:-:S07]  /*2dc0*/  IMAD.MOV.U32 R79, RZ, RZ, RZ ;  /* 0x000000ffff4f7224 */ /* 0x000fce00078e00ff */
.L_x_45:
[----:B------:R-:W-:Y:S01]  /*2dd0*/  SHF.L.U32 R81, R80, 0x5, RZ ;  /* 0x0000000550517819 */ /* 0x000fe200000006ff */
[----:B------:R-:W-:Y:S05]  /*2de0*/  WARPSYNC.ALL ;  /* 0x0000000000007948 */ /* 0x000fea0003800000 */
[----:B------:R-:W-:Y:S01]  /*2df0*/  NOP ;  /* 0x0000000000007918 */ /* 0x000fe20000000000 */
[----:B-1----:R-:W-:Y:S02]  /*2e00*/  IADD3 R4, PT, PT, R54, R81, RZ ;  /* 0x0000005136047210 */ /* 0x002fe40007ffe0ff */
[----:B------:R-:W-:Y:S02]  /*2e10*/  PLOP3.LUT P2, PT, P0, PT, PT, 0x80, 0x8 ;  /* 0x000000000008781c */ /* 0x000fe4000074f070 */
[----:B------:R-:W-:-:S13]  /*2e20*/  R2UR UR4, R4 ;  /* 0x00000000040472ca */ /* 0x000fda00000e0000 */
[----:B------:R-:W2:Y:S01]  /*2e30*/  LDTM.x32 R12, tmem[UR4+0x20] ;  /* 0x00002004000c79ee */ /* 0x000ea200082c0000 */
[----:B------:R-:W-:Y:S01]  /*2e40*/  R2UR UR4, R4 ;  /* 0x00000000040472ca */ /* 0x000fe200000e0000 */
[C---:B--2--5:R-:W-:Y:S01]  /*2e50*/  FMUL R82, R78.reuse, R12 ;  /* 0x0000000c4e527220 */ /* 0x064fe20000400000 */
[C---:B------:R-:W-:Y:S01]  /*2e60*/  FMUL R83, R78.reuse, R13 ;  /* 0x0000000d4e537220 */ /* 0x040fe20000400000 */
        /* <DEDUP_REMOVED lines=23> */
[----:B-1----:R-:W1:Y:S01]  /*2fe0*/  LDTM.x32 R4, tmem[UR4] ;  /* 0x00000004000479ee */ /* 0x002e6200082c0000 */
[C---:B------:R-:W-:Y:S01]  /*2ff0*/  FMUL R107, R78.reuse, R37 ;  /* 0x000000254e6b7220 */ /* 0x040fe20000400000 */
[C---:B------:R-:W-:Y:S01]  /*3000*/  FMUL R108, R78.reuse, R38 ;  /* 0x000000264e6c7220 */ /* 0x040fe20000400000 */
[C---:B------:R-:W-:Y:S01]  /*3010*/  FMUL R109, R78.reuse, R39 ;  /* 0x000000274e6d7220 */ /* 0x040fe20000400000 */
[----:B------:R-:W-:Y:S01]  /*3020*/  F2FP.BF16.F32.PACK_AB R39, R89, R88 ;  /* 0x000000585927723e */ /* 0x000fe200000010ff */
[C---:B------:R-:W-:Y:S01]  /*3030*/  FMUL R40, R78.reuse, R40 ;  /* 0x000000284e287220 */ /* 0x040fe20000400000 */
[----:B------:R-:W-:Y:S01]  /*3040*/  F2FP.BF16.F32.PACK_AB R38, R87, R86 ;  /* 0x000000565726723e */ /* 0x000fe200000010ff */
[C---:B------:R-:W-:Y:S01]  /*3050*/  FMUL R41, R78.reuse, R41 ;  /* 0x000000294e297220 */ /* 0x040fe20000400000 */
[----:B------:R-:W-:Y:S01]  /*3060*/  F2FP.BF16.F32.PACK_AB R37, R85, R84 ;  /* 0x000000545525723e */ /* 0x000fe200000010ff */
[C---:B------:R-:W-:Y:S01]  /*3070*/  FMUL R42, R78.reuse, R42 ;  /* 0x0000002a4e2a7220 */ /* 0x040fe20000400000 */
[----:B------:R-:W-:Y:S01]  /*3080*/  F2FP.BF16.F32.PACK_AB R36, R83, R82 ;  /* 0x000000525324723e */ /* 0x000fe200000010ff */
[----:B------:R-:W-:Y:S01]  /*3090*/  FMUL R43, R78, R43 ;  /* 0x0000002b4e2b7220 */ /* 0x000fe20000400000 */
[----:B------:R-:W-:-:S02]  /*30a0*/  F2FP.BF16.F32.PACK_AB R47, R97, R96 ;  /* 0x00000060612f723e */ /* 0x000fc400000010ff */
[----:B------:R-:W-:Y:S01]  /*30b0*/  F2FP.BF16.F32.PACK_AB R46, R95, R94 ;  /* 0x0000005e5f2e723e */ /* 0x000fe200000010ff */
[----:B------:R2:W-:Y:S01]  /*30c0*/  STS.128 [R64], R36 ;  /* 0x0000002440007388 */ /* 0x0005e20000000c00 */
[----:B------:R-:W-:Y:S02]  /*30d0*/  F2FP.BF16.F32.PACK_AB R45, R93, R92 ;  /* 0x0000005c5d2d723e */ /* 0x000fe400000010ff */
[----:B------:R-:W-:Y:S02]  /*30e0*/  F2FP.BF16.F32.PACK_AB R44, R91, R90 ;  /* 0x0000005a5b2c723e */ /* 0x000fe400000010ff */
[----:B------:R-:W-:Y:S02]  /*30f0*/  F2FP.BF16.F32.PACK_AB R51, R105, R104 ;  /* 0x000000686933723e */ /* 0x000fe400000010ff */
[----:B------:R-:W-:Y:S01]  /*3100*/  F2FP.BF16.F32.PACK_AB R50, R103, R102 ;  /* 0x000000666732723e */ /* 0x000fe200000010ff */
[----:B------:R3:W-:Y:S01]  /*3110*/  STS.128 [R65], R44 ;  /* 0x0000002c41007388 */ /* 0x0007e20000000c00 */
[----:B------:R-:W-:Y:S01]  /*3120*/  F2FP.BF16.F32.PACK_AB R49, R101, R100 ;  /* 0x000000646531723e */ /* 0x000fe200000010ff */
[C---:B-1----:R-:W-:Y:S01]  /*3130*/  FMUL R110, R78.reuse, R4 ;  /* 0x000000044e6e7220 */ /* 0x042fe20000400000 */
[----:B------:R-:W-:Y:S01]  /*3140*/  F2FP.BF16.F32.PACK_AB R48, R99, R98 ;  /* 0x000000626330723e */ /* 0x000fe200000010ff */
[C---:B------:R-:W-:Y:S01]  /*3150*/  FMUL R111, R78.reuse, R5 ;  /* 0x000000054e6f7220 */ /* 0x040fe20000400000 */
[C---:B------:R-:W-:Y:S01]  /*3160*/  FMUL R112, R78.reuse, R6 ;  /* 0x000000064e707220 */ /* 0x040fe20000400000 */
[C---:B------:R-:W-:Y:S01]  /*3170*/  FMUL R113, R78.reuse, R7 ;  /* 0x000000074e717220 */ /* 0x040fe20000400000 */
[C---:B------:R-:W-:Y:S01]  /*3180*/  FMUL R114, R78.reuse, R8 ;  /* 0x000000084e727220 */ /* 0x040fe20000400000 */
[C---:B------:R-:W-:Y:S01]  /*3190*/  FMUL R115, R78.reuse, R9 ;  /* 0x000000094e737220 */ /* 0x040fe20000400000 */
[C---:B------:R-:W-:Y:S01]  /*31a0*/  FMUL R116, R78.reuse, R10 ;  /* 0x0000000a4e747220 */ /* 0x040fe20000400000 */
[C---:B------:R-:W-:Y:S01]  /*31b0*/  FMUL R117, R78.reuse, R11 ;  /* 0x0000000b4e757220 */ /* 0x040fe20000400000 */
[----:B------:R1:W-:Y:S01]  /*31c0*/  STS.128 [R66], R48 ;  /* 0x0000003042007388 */ /* 0x0003e20000000c00 */
        /* <DEDUP_REMOVED lines=11> */
[C---:B--2---:R-:W-:Y:S01]  /*3280*/  FMUL R36, R78.reuse, R12 ;  /* 0x0000000c4e247220 */ /* 0x044fe20000400000 */
[C---:B------:R-:W-:Y:S01]  /*3290*/  FMUL R37, R78.reuse, R13 ;  /* 0x0000000d4e257220 */ /* 0x040fe20000400000 */
[C---:B------:R-:W-:Y:S01]  /*32a0*/  FMUL R38, R78.reuse, R14 ;  /* 0x0000000e4e267220 */ /* 0x040fe20000400000 */
[C---:B------:R-:W-:Y:S01]  /*32b0*/  FMUL R39, R78.reuse, R15 ;  /* 0x0000000f4e277220 */ /* 0x040fe20000400000 */
[----:B------:R-:W-:Y:S01]  /*32c0*/  FMUL R35, R78, R35 ;  /* 0x000000234e237220 */ /* 0x000fe20000400000 */
[----:B------:R-:W-:-:S02]  /*32d0*/  F2FP.BF16.F32.PACK_AB R7, R117, R116 ;  /* 0x000000747507723e */ /* 0x000fc400000010ff */
[----:B------:R-:W-:Y:S01]  /*32e0*/  F2FP.BF16.F32.PACK_AB R6, R115, R114 ;  /* 0x000000727306723e */ /* 0x000fe200000010ff */
[C---:B---3--:R-:W-:Y:S01]  /*32f0*/  FMUL R44, R78.reuse, R16 ;  /* 0x000000104e2c7220 */ /* 0x048fe20000400000 */
[C---:B------:R-:W-:Y:S01]  /*3300*/  FMUL R45, R78.reuse, R17 ;  /* 0x000000114e2d7220 */ /* 0x040fe20000400000 */
[C---:B------:R-:W-:Y:S01]  /*3310*/  FMUL R46, R78.reuse, R18 ;  /* 0x000000124e2e7220 */ /* 0x040fe20000400000 */
[C---:B------:R-:W-:Y:S01]  /*3320*/  FMUL R47, R78.reuse, R19 ;  /* 0x000000134e2f7220 */ /* 0x040fe20000400000 */
[----:B------:R-:W-:Y:S02]  /*3330*/  F2FP.BF16.F32.PACK_AB R5, R113, R112 ;  /* 0x000000707105723e */ /* 0x000fe400000010ff */
[----:B------:R-:W-:Y:S02]  /*3340*/  F2FP.BF16.F32.PACK_AB R4, R111, R110 ;  /* 0x0000006e6f04723e */ /* 0x000fe400000010ff */
[----:B------:R-:W-:Y:S02]  /*3350*/  F2FP.BF16.F32.PACK_AB R11, R47, R46 ;  /* 0x0000002e2f0b723e */ /* 0x000fe400000010ff */
[----:B------:R-:W-:Y:S01]  /*3360*/  F2FP.BF16.F32.PACK_AB R10, R45, R44 ;  /* 0x0000002c2d0a723e */ /* 0x000fe200000010ff */
[C---:B-1----:R-:W-:Y:S01]  /*3370*/  FMUL R48, R78.reuse, R20 ;  /* 0x000000144e307220 */ /* 0x042fe20000400000 */
[C---:B------:R-:W-:Y:S01]  /*3380*/  FMUL R49, R78.reuse, R21 ;  /* 0x000000154e317220 */ /* 0x040fe20000400000 */
[C---:B------:R-:W-:Y:S01]  /*3390*/  FMUL R50, R78.reuse, R22 ;  /* 0x000000164e327220 */ /* 0x040fe20000400000 */
[----:B------:R-:W-:Y:S01]  /*33a0*/  FMUL R51, R78, R23 ;  /* 0x000000174e337220 */ /* 0x000fe20000400000 */
[----:B------:R-:W-:-:S02]  /*33b0*/  F2FP.BF16.F32.PACK_AB R23, R43, R42 ;  /* 0x0000002a2b17723e */ /* 0x000fc400000010ff */
[----:B------:R-:W-:Y:S02]  /*33c0*/  F2FP.BF16.F32.PACK_AB R22, R41, R40 ;  /* 0x000000282916723e */ /* 0x000fe400000010ff */
[----:B------:R-:W-:Y:S02]  /*33d0*/  F2FP.BF16.F32.PACK_AB R21, R109, R108 ;  /* 0x0000006c6d15723e */ /* 0x000fe400000010ff */
[----:B------:R-:W-:Y:S02]  /*33e0*/  F2FP.BF16.F32.PACK_AB R20, R107, R106 ;  /* 0x0000006a6b14723e */ /* 0x000fe400000010ff */
[----:B------:R-:W-:Y:S02]  /*33f0*/  F2FP.BF16.F32.PACK_AB R9, R39, R38 ;  /* 0x000000262709723e */ /* 0x000fe400000010ff */
[----:B------:R-:W-:Y:S01]  /*3400*/  F2FP.BF16.F32.PACK_AB R8, R37, R36 ;  /* 0x000000242508723e */ /* 0x000fe200000010ff */
[----:B------:R1:W-:Y:S01]  /*3410*/  STS.128 [R67], R20 ;  /* 0x0000001443007388 */ /* 0x0003e20000000c00 */
[----:B------:R-:W-:-:S02]  /*3420*/  F2FP.BF16.F32.PACK_AB R15, R27, R26 ;  /* 0x0000001a1b0f723e */ /* 0x000fc400000010ff */
[----:B------:R-:W-:Y:S01]  /*3430*/  F2FP.BF16.F32.PACK_AB R14, R25, R24 ;  /* 0x00000018190e723e */ /* 0x000fe200000010ff */
[----:B------:R1:W-:Y:S01]  /*3440*/  STS.128 [R68], R4 ;  /* 0x0000000444007388 */ /* 0x0003e20000000c00 */
[----:B------:R-:W-:Y:S02]  /*3450*/  F2FP.BF16.F32.PACK_AB R13, R51, R50 ;  /* 0x00000032330d723e */ /* 0x000fe400000010ff */
[----:B------:R-:W-:Y:S01]  /*3460*/  F2FP.BF16.F32.PACK_AB R12, R49, R48 ;  /* 0x00000030310c723e */ /* 0x000fe200000010ff */
[----:B------:R1:W-:Y:S01]  /*3470*/  STS.128 [R69], R8 ;  /* 0x0000000845007388 */ /* 0x0003e20000000c00 */
[----:B------:R-:W-:Y:S02]  /*3480*/  F2FP.BF16.F32.PACK_AB R19, R35, R34 ;  /* 0x000000222313723e */ /* 0x000fe400000010ff */
[----:B------:R-:W-:Y:S01]  /*3490*/  F2FP.BF16.F32.PACK_AB R18, R33, R32 ;  /* 0x000000202112723e */ /* 0x000fe200000010ff */
[----:B------:R1:W-:Y:S01]  /*34a0*/  STS.128 [R70], R12 ;  /* 0x0000000c46007388 */ /* 0x0003e20000000c00 */
[----:B------:R-:W-:-:S02]  /*34b0*/  F2FP.BF16.F32.PACK_AB R17, R31, R30 ;  /* 0x0000001e1f11723e */ /* 0x000fc400000010ff */
[----:B------:R-:W-:-:S05]  /*34c0*/  F2FP.BF16.F32.PACK_AB R16, R29, R28 ;  /* 0x0000001c1d10723e */ /* 0x000fca00000010ff */
[----:B------:R1:W-:Y:S01]  /*34d0*/  STS.128 [R71], R16 ;  /* 0x0000001047007388 */ /* 0x0003e20000000c00 */
[----:B------:R2:W-:Y:S06]  /*34e0*/  MEMBAR.ALL.CTA ;  /* 0x0000000000007992 */ /* 0x0005ec0000008000 */
[----:B--2---:R-:W2:Y:S02]  /*34f0*/  FENCE.VIEW.ASYNC.S ;  /* 0x00000000000073c6 */ /* 0x004ea40000000000 */
[----:B--2---:R-:W-:Y:S06]  /*3500*/  BAR.SYNC.DEFER_BLOCKING 0x2, 0x80 ;  /* 0x0082000000007b1d */ /* 0x004fec0000010000 */
[----:B------:R-:W-:Y:S05]  /*3510*/  BRA.U !UP4, `(.L_x_41) ;  /* 0x000000010c447547 */ /* 0x000fea000b800000 */
[----:B------:R-:W-:Y:S01]  /*3520*/  UIADD3 UR12, UP0, UPT, UR10, 0x240, URZ ;  /* 0x000002400a0c7890 */ /* 0x000fe2000ff1e0ff */
[----:B------:R-:W-:Y:S01]  /*3530*/  PLOP3.LUT P0, PT, PT, PT, PT, 0x80, 0x8 ;  /* 0x000000000008781c */ /* 0x000fe20003f0f070 */
[----:B------:R-:W-:Y:S01]  /*3540*/  IMAD R81, R53, 0x80, R81 ;  /* 0x0000008035517824 */ /* 0x000fe200078e0251 */
[----:B-1----:R-:W-:Y:S01]  /*3550*/  IADD3 R4, PT, PT, R3, 0x400, RZ ;  /* 0x0000040003047810 */ /* 0x002fe20007ffe0ff */
[----:B------:R-:W-:-:S12]  /*3560*/  UIADD3.X UR13, UPT, UPT, URZ, UR11, URZ, UP0, !UPT ;  /* 0x0000000bff0d7290 */ /* 0x000fd800087fe4ff */
.L_x_42:
[----:B------:R-:W-:Y:S02]  /*3570*/  PLOP3.LUT P1, PT, P1, P0, PT, 0xf2, 0x2f ;  /* 0x00000000002f781c */ /* 0x000fe40000f21e72 */
[----:B------:R-:W-:-:S08]  /*3580*/  @P0 R2UR P1, UR6, R77 ;  /* 0x000000004d0602ca */ /* 0x000fd00000020000 */
[----:B------:R-:W-:Y:S02]  /*3590*/  PLOP3.LUT P1, PT, P1, P0, PT, 0xf2, 0x2f ;  /* 0x00000000002f781c */ /* 0x000fe40000f21e72 */
[----:B------:R-:W-:-:S08]  /*35a0*/  @P0 R2UR.OR P1, UR5, R81 ;  /* 0x00000000510502ca */ /* 0x000fd00000120000 */
[----:B------:R-:W-:Y:S02]  /*35b0*/  PLOP3.LUT P1, PT, P1, P0, PT, 0xf2, 0x2f ;  /* 0x00000000002f781c */ /* 0x000fe40000f21e72 */
[----:B------:R-:W-:-:S08]  /*35c0*/  @P0 R2UR.OR P1, UR4, R4 ;  /* 0x00000000040402ca */ /* 0x000fd00000120000 */
[----:B------:R-:W-:Y:S02]  /*35d0*/  @P0 PLOP3.LUT P0, PT, P1, PT, PT, 0x80, 0x8 ;  /* 0x000000000008081c */ /* 0x000fe40000f0f070 */
[----:B------:R-:W-:-:S03]  /*35e0*/  PLOP3.LUT P1, PT, PT, PT, PT, 0x80, 0x8 ;  /* 0x000000000008781c */ /* 0x000fc60003f2f070 */
[----:B------:R1:W-:Y:S08]  /*35f0*/  UTMASTG.2D [UR4], [UR12], desc[URZ] ;  /* 0x0000ff040c0073b5 */ /* 0x0003f00008009000 */
[----:B-1----:R-:W-:Y:S05]  /*3600*/  @P0 BRA.U.ANY `(.L_x_42) ;  /* 0xfffffffd00d80947 */ /* 0x002fea000393ffff */
[----:B------:R0:W-:Y:S01]  /*3610*/  UTMACMDFLUSH ;  /* 0x00000000000079b7 */ /* 0x0001e20000000000 */
[----:B------:R-:W-:-:S04]  /*3620*/  DEPBAR.LE SB0, 0x0 ;  /* 0x000080000000791a */ /* 0x000fc80000000000 */
.L_x_41:
[----:B------:R-:W-:Y:S01]  /*3630*/  FMUL R128, R110, -1.4426950216293334961 ;  /* 0xbfb8aa3b6e807820 */ /* 0x000fe20000400000 */
[----:B------:R-:W-:Y:S01]  /*3640*/  FMUL R127, R111, -1.4426950216293334961 ;  /* 0xbfb8aa3b6f7f7820 */ /* 0x000fe20000400000 */
[----:B------:R-:W-:Y:S01]  /*3650*/  FMUL R126, R112, -1.4426950216293334961 ;  /* 0xbfb8aa3b707e7820 */ /* 0x000fe20000400000 */
[----:B------:R-:W-:Y:S01]  /*3660*/  FMUL R125, R113, -1.4426950216293334961 ;  /* 0xbfb8aa3b717d7820 */ /* 0x000fe20000400000 */
[----:B------:R-:W-:Y:S01]  /*3670*/  FMUL R124, R114, -1.4426950216293334961 ;  /* 0xbfb8aa3b727c7820 */ /* 0x000fe20000400000 */
[----:B------:R-:W-:Y:S01]  /*3680*/  FMUL R123, R115, -1.4426950216293334961 ;  /* 0xbfb8aa3b737b7820 */ /* 0x000fe20000400000 */
[----:B------:R-:W2:Y:S01]  /*3690*/  MUFU.EX2 R128, R128 ;  /* 0x0000008000807308 */ /* 0x000ea20000000800 */
[----:B------:R-:W-:Y:S01]  /*36a0*/  FMUL R122, R116, -1.4426950216293334961 ;  /* 0xbfb8aa3b747a7820 */ /* 0x000fe20000400000 */
[----:B------:R-:W-:Y:S01]  /*36b0*/  FMUL R121, R117, -1.4426950216293334961 ;  /* 0xbfb8aa3b75797820 */ /* 0x000fe20000400000 */
[----:B------:R-:W-:Y:S01]  /*36c0*/  FMUL R120, R36, -1.4426950216293334961 ;  /* 0xbfb8aa3b24787820 */ /* 0x000fe20000400000 */
[----:B------:R-:W-:Y:S01]  /*36d0*/  FMUL R119, R37, -1.4426950216293334961 ;  /* 0xbfb8aa3b25777820 */ /* 0x000fe20000400000 */
[----:B------:R-:W-:Y:S01]  /*36e0*/  FMUL R118, R38, -1.4426950216293334961 ;  /* 0xbfb8aa3b26767820 */ /* 0x000fe20000400000 */
[----:B-1----:R-:W-:Y:S01]  /*36f0*/  FMUL R8, R31, -1.4426950216293334961 ;  /* 0xbfb8aa3b1f087820 */ /* 0x002fe20000400000 */
[----:B------:R-:W-:Y:S01]  /*3700*/  FMUL R9, R30, -1.4426950216293334961 ;  /* 0xbfb8aa3b1e097820 */ /* 0x000fe20000400000 */
[----:B------:R-:W1:Y:S01]  /*3710*/  MUFU.EX2 R127, R127 ;  /* 0x0000007f007f7308 */ /* 0x000e620000000800 */
[----:B------:R-:W-:Y:S01]  /*3720*/  FMUL R81, R39, -1.4426950216293334961 ;  /* 0xbfb8aa3b27517820 */ /* 0x000fe20000400000 */
[----:B------:R-:W-:Y:S01]  /*3730*/  FMUL R7, R32, -1.4426950216293334961 ;  /* 0xbfb8aa3b20077820 */ /* 0x000fe20000400000 */
[----:B------:R-:W-:Y:S01]  /*3740*/  FMUL R20, R47, -1.4426950216293334961 ;  /* 0xbfb8aa3b2f147820 */ /* 0x000fe20000400000 */
[----:B------:R-:W-:Y:S01]  /*3750*/  FMUL R11, R28, -1.4426950216293334961 ;  /* 0xbfb8aa3b1c0b7820 */ /* 0x000fe20000400000 */
[----:B------:R-:W-:Y:S01]  /*3760*/  FMUL R10, R29, -1.4426950216293334961 ;  /* 0xbfb8aa3b1d0a7820 */ /* 0x000fe20000400000 */
[----:B------:R-:W-:Y:S01]  /*3770*/  FMUL R5, R34, -1.4426950216293334961 ;  /* 0xbfb8aa3b22057820 */ /* 0x000fe20000400000 */
[----:B------:R-:W-:Y:S01]  /*3780*/  FMUL R4, R35, -1.4426950216293334961 ;  /* 0xbfb8aa3b23047820 */ /* 0x000fe20000400000 */
[----:B------:R-:W3:Y:S01]  /*3790*/  MUFU.EX2 R126, R126 ;  /* 0x0000007e007e7308 */ /* 0x000ee20000000800 */
[----:B------:R-:W-:Y:S01]  /*37a0*/  FMUL R21, R46, -1.4426950216293334961 ;  /* 0xbfb8aa3b2e157820 */ /* 0x000fe20000400000 */
[----:B------:R-:W-:Y:S01]  /*37b0*/  FMUL R13, R26, -1.4426950216293334961 ;  /* 0xbfb8aa3b1a0d7820 */ /* 0x000fe20000400000 */
[----:B------:R-:W-:Y:S01]  /*37c0*/  FMUL R15, R24, -1.4426950216293334961 ;  /* 0xbfb8aa3b180f7820 */ /* 0x000fe20000400000 */
[----:B------:R-:W-:Y:S01]  /*37d0*/  FMUL R23, R44, -1.4426950216293334961 ;  /* 0xbfb8aa3b2c177820 */ /* 0x000fe20000400000 */
[----:B--2---:R-:W-:Y:S01]  /*37e0*/  FADD R129, R128, 1 ;  /* 0x3f80000080817421 */ /* 0x004fe20000000000 */
[----:B------:R-:W-:Y:S01]  /*37f0*/  FMUL R22, R45, -1.4426950216293334961 ;  /* 0xbfb8aa3b2d167820 */ /* 0x000fe20000400000 */
[----:B------:R-:W-:Y:S01]  /*3800*/  FMUL R6, R33, -1.4426950216293334961 ;  /* 0xbfb8aa3b21067820 */ /* 0x000fe20000400000 */
[----:B------:R-:W2:Y:S01]  /*3810*/  MUFU.EX2 R125, R125 ;  /* 0x0000007d007d7308 */ /* 0x000ea20000000800 */
[----:B-1----:R-:W-:Y:S01]  /*3820*/  FADD R128, R127, 1 ;  /* 0x3f8000007f807421 */ /* 0x002fe20000000000 */
[----:B------:R-:W-:Y:S01]  /*3830*/  FMUL R16, R51, -1.4426950216293334961 ;  /* 0xbfb8aa3b33107820 */ /* 0x000fe20000400000 */
[----:B------:R-:W-:Y:S01]  /*3840*/  FMUL R17, R50, -1.4426950216293334961 ;  /* 0xbfb8aa3b32117820 */ /* 0x000fe20000400000 */
[----:B------:R-:W-:Y:S01]  /*3850*/  FMUL R19, R48, -1.4426950216293334961 ;  /* 0xbfb8aa3b30137820 */ /* 0x000fe20000400000 */
[----:B------:R-:W-:Y:S01]  /*3860*/  FMUL R14, R25, -1.4426950216293334961 ;  /* 0xbfb8aa3b190e7820 */ /* 0x000fe20000400000 */
[----:B------:R-:W-:Y:S01]  /*3870*/  FMUL R12, R27, -1.4426950216293334961 ;  /* 0xbfb8aa3b1b0c7820 */ /* 0x000fe20000400000 */
[----:B------:R-:W-:Y:S01]  /*3880*/  FMUL R18, R49, -1.4426950216293334961 ;  /* 0xbfb8aa3b31127820 */ /* 0x000fe20000400000 */
[----:B------:R-:W1:Y:S01]  /*3890*/  MUFU.EX2 R124, R124 ;  /* 0x0000007c007c7308 */ /* 0x000e620000000800 */
[----:B---3--:R-:W-:Y:S01]  /*38a0*/  FADD R127, R126, 1 ;  /* 0x3f8000007e7f7421 */ /* 0x008fe20000000000 */
[----:B------:R-:W-:Y:S06]  /*38b0*/  BAR.SYNC.DEFER_BLOCKING 0x2, 0x80 ;  /* 0x0082000000007b1d */ /* 0x000fec0000010000 */
[----:B------:R-:W3:Y:S01]  /*38c0*/  MUFU.EX2 R123, R123 ;  /* 0x0000007b007b7308 */ /* 0x000ee20000000800 */
[----:B--2---:R-:W-:-:S07]  /*38d0*/  FADD R126, R125, 1 ;  /* 0x3f8000007d7e7421 */ /* 0x004fce0000000000 */
[----:B------:R-:W2:Y:S01]  /*38e0*/  MUFU.EX2 R122, R122 ;  /* 0x0000007a007a7308 */ /* 0x000ea20000000800 */
[----:B-1----:R-:W-:-:S07]  /*38f0*/  FADD R125, R124, 1 ;  /* 0x3f8000007c7d7421 */ /* 0x002fce0000000000 */
[----:B------:R-:W1:Y:S01]  /*3900*/  MUFU.EX2 R121, R121 ;  /* 0x0000007900797308 */ /* 0x000e620000000800 */
[----:B---3--:R-:W-:-:S07]  /*3910*/  FADD R124, R123, 1 ;  /* 0x3f8000007b7c7421 */ /* 0x008fce0000000000 */
        /* <DEDUP_REMOVED lines=46> */
[----:B------:R-:W1:Y:S01]  /*3c00*/  MUFU.RCP R119, R119 ;  /* 0x0000007700777308 */ /* 0x000e620000001000 */
[----:B---3--:R-:W-:-:S07]  /*3c10*/  FADD R14, R14, 1 ;  /* 0x3f8000000e0e7421 */ /* 0x008fce0000000000 */
[----:B------:R-:W3:Y:S01]  /*3c20*/  MUFU.RCP R118, R81 ;  /* 0x0000005100767308 */ /* 0x000ee20000001000 */
[----:B--2---:R-:W-:-:S07]  /*3c30*/  FADD R12, R12, 1 ;  /* 0x3f8000000c0c7421 */ /* 0x004fce0000000000 */
[----:B------:R-:W2:Y:S01]  /*3c40*/  MUFU.RCP R8, R8 ;  /* 0x0000000800087308 */ /* 0x000ea20000001000 */
[----:B-1----:R-:W-:-:S04]  /*3c50*/  FMUL R119, R38, R119 ;  /* 0x0000007726777220 */ /* 0x002fc80000400000 */
[----:B------:R-:W-:-:S03]  /*3c60*/  FMUL R92, R92, R119 ;  /* 0x000000775c5c7220 */ /* 0x000fc60000400000 */
[----:B------:R-:W1:Y:S01]  /*3c70*/  MUFU.RCP R9, R9 ;  /* 0x0000000900097308 */ /* 0x000e620000001000 */
[----:B---3--:R-:W-:Y:S01]  /*3c80*/  FMUL R118, R39, R118 ;  /* 0x0000007627767220 */ /* 0x008fe20000400000 */
[----:B------:R-:W-:-:S03]  /*3c90*/  FMUL R92, R55, R92 ;  /* 0x0000005c375c7220 */ /* 0x000fc60000400000 */
[----:B------:R-:W-:-:S03]  /*3ca0*/  FMUL R118, R93, R118 ;  /* 0x000000765d767220 */ /* 0x000fc60000400000 */
[----:B------:R-:W3:Y:S01]  /*3cb0*/  MUFU.EX2 R18, R18 ;  /* 0x0000001200127308 */ /* 0x000ee20000000800 */
[----:B--2---:R-:W-:-:S04]  /*3cc0*/  FMUL R8, R31, R8 ;  /* 0x000000081f087220 */ /* 0x004fc80000400000 */
[----:B------:R-:W-:-:S03]  /*3cd0*/  FMUL R8, R109, R8 ;  /* 0x000000086d087220 */ /* 0x000fc60000400000 */
[----:B------:R-:W2:Y:S01]  /*3ce0*/  MUFU.RCP R7, R7 ;  /* 0x0000000700077308 */ /* 0x000ea20000001000 */
[----:B-1----:R-:W-:Y:S01]  /*3cf0*/  FMUL R9, R30, R9 ;  /* 0x000000091e097220 */ /* 0x002fe20000400000 */
[----:B------:R-:W-:-:S03]  /*3d00*/  FMUL R8, R55, R8 ;  /* 0x0000000837087220 */ /* 0x000fc60000400000 */
[----:B------:R-:W-:-:S03]  /*3d10*/  FMUL R108, R108, R9 ;  /* 0x000000096c6c7220 */ /* 0x000fc60000400000 */
[----:B------:R-:W1:Y:S01]  /*3d20*/  MUFU.RCP R121, R121 ;  /* 0x0000007900797308 */ /* 0x000e620000001000 */
[----:B---3--:R-:W-:Y:S01]  /*3d30*/  FADD R18, R18, 1 ;  /* 0x3f80000012127421 */ /* 0x008fe20000000000 */
[----:B------:R-:W-:-:S06]  /*3d40*/  FMUL R9, R55, R108 ;  /* 0x0000006c37097220 */ /* 0x000fcc0000400000 */
[----:B------:R-:W3:Y:S01]  /*3d50*/  MUFU.RCP R20, R20 ;  /* 0x0000001400147308 */ /* 0x000ee20000001000 */
[----:B--2---:R-:W-:-:S04]  /*3d60*/  FMUL R7, R32, R7 ;  /* 0x0000000720077220 */ /* 0x004fc80000400000 */
[----:B------:R-:W-:Y:S01]  /*3d70*/  FMUL R40, R40, R7 ;  /* 0x0000000728287220 */ /* 0x000fe20000400000 */
[C---:B------:R-:W-:Y:S02]  /*3d80*/  FMUL R7, R55.reuse, R118 ;  /* 0x0000007637077220 */ /* 0x040fe40000400000 */
[----:B------:R-:W2:Y:S01]  /*3d90*/  MUFU.RCP R11, R11 ;  /* 0x0000000b000b7308 */ /* 0x000ea20000001000 */
[----:B-1----:R-:W-:Y:S01]  /*3da0*/  FMUL R121, R36, R121 ;  /* 0x0000007924797220 */ /* 0x002fe20000400000 */
[----:B------:R-:W-:-:S03]  /*3db0*/  FMUL R40, R55, R40 ;  /* 0x0000002837287220 */ /* 0x000fc60000400000 */
[----:B------:R-:W-:-:S03]  /*3dc0*/  FMUL R90, R90, R121 ;  /* 0x000000795a5a7220 */ /* 0x000fc60000400000 */
[----:B------:R-:W1:Y:S01]  /*3dd0*/  MUFU.RCP R10, R10 ;  /* 0x0000000a000a7308 */ /* 0x000e620000001000 */
[----:B---3--:R-:W-:Y:S01]  /*3de0*/  FMUL R20, R47, R20 ;  /* 0x000000142f147220 */ /* 0x008fe20000400000 */
[----:B------:R-:W-:-:S03]  /*3df0*/  FMUL R90, R55, R90 ;  /* 0x0000005a375a7220 */ /* 0x000fc60000400000 */
[----:B------:R-:W-:-:S03]  /*3e00*/  FMUL R20, R97, R20 ;  /* 0x0000001461147220 */ /* 0x000fc60000400000 */
[----:B------:R-:W3:Y:S01]  /*3e10*/  MUFU.RCP R5, R5 ;  /* 0x0000000500057308 */ /* 0x000ee20000001000 */
[----:B--2---:R-:W-:-:S04]  /*3e20*/  FMUL R11, R28, R11 ;  /* 0x0000000b1c0b7220 */ /* 0x004fc80000400000 */
[----:B------:R-:W-:Y:S01]  /*3e30*/  FMUL R106, R106, R11 ;  /* 0x0000000b6a6a7220 */ /* 0x000fe20000400000 */
[----:B------:R-:W-:Y:S02]  /*3e40*/  FMUL R11, R55, R20 ;  /* 0x00000014370b7220 */ /* 0x000fe40000400000 */
[----:B------:R-:W2:Y:S01]  /*3e50*/  MUFU.RCP R4, R4 ;  /* 0x0000000400047308 */ /* 0x000ea20000001000 */
[----:B-1----:R-:W-:-:S04]  /*3e60*/  FMUL R10, R29, R10 ;  /* 0x0000000a1d0a7220 */ /* 0x002fc80000400000 */
[----:B------:R-:W-:-:S03]  /*3e70*/  FMUL R10, R107, R10 ;  /* 0x0000000a6b0a7220 */ /* 0x000fc60000400000 */
[----:B------:R-:W1:Y:S01]  /*3e80*/  MUFU.RCP R21, R21 ;  /* 0x0000001500157308 */ /* 0x000e620000001000 */
[----:B---3--:R-:W-:Y:S01]  /*3e90*/  FMUL R5, R34, R5 ;  /* 0x0000000522057220 */ /* 0x008fe20000400000 */
[----:B------:R-:W-:-:S03]  /*3ea0*/  FMUL R10, R55, R10 ;  /* 0x0000000a370a7220 */ /* 0x000fc60000400000 */
[----:B------:R-:W-:Y:S01]  /*3eb0*/  FMUL R42, R42, R5 ;  /* 0x000000052a2a7220 */ /* 0x000fe20000400000 */
[----:B------:R-:W-:Y:S02]  /*3ec0*/  FMNMX.NAN R5, |R7|, |R8|, !PT ;  /* 0x4000000807057209 */ /* 0x000fe40007820200 */
[----:B------:R-:W3:Y:S01]  /*3ed0*/  MUFU.RCP R13, R13 ;  /* 0x0000000d000d7308 */ /* 0x000ee20000001000 */
[----:B--2---:R-:W-:-:S07]  /*3ee0*/  FMUL R4, R35, R4 ;  /* 0x0000000423047220 */ /* 0x004fce0000400000 */
        /* <DEDUP_REMOVED lines=9> */
[----:B--2---:R-:W-:-:S04]  /*3f80*/  FMUL R120, R37, R120 ;  /* 0x0000007825787220 */ /* 0x004fc80000400000 */
[----:B------:R-:W-:-:S03]  /*3f90*/  FMUL R120, R91, R120 ;  /* 0x000000785b787220 */ /* 0x000fc60000400000 */
[----:B------:R-:W2:Y:S01]  /*3fa0*/  MUFU.RCP R129, R129 ;  /* 0x0000008100817308 */ /* 0x000ea20000001000 */
[----:B-1----:R-:W-:Y:S01]  /*3fb0*/  FMUL R15, R24, R15 ;  /* 0x0000000f180f7220 */ /* 0x002fe20000400000 */
[----:B------:R-:W-:Y:S01]  /*3fc0*/  FMUL R24, R43, R4 ;  /* 0x000000042b187220 */ /* 0x000fe20000400000 */
[----:B------:R-:W-:Y:S01]  /*3fd0*/  F2FP.SATFINITE.E4M3.F32.PACK_AB_MERGE_C R4, R7, R92, RZ ;  /* 0x0000005c0704723e */ /* 0x000fe200048070ff */
[C---:B------:R-:W-:Y:S01]  /*3fe0*/  FMUL R21, R55.reuse, R120 ;  /* 0x0000007837157220 */ /* 0x040fe20000400000 */
[----:B------:R-:W-:Y:S01]  /*3ff0*/  F2FP.SATFINITE.E4M3.F32.PACK_AB_MERGE_C R7, R8, R9, RZ ;  /* 0x000000090807723e */ /* 0x000fe200048070ff */
[C---:B------:R-:W-:Y:S01]  /*4000*/  FMUL R9, R55.reuse, R106 ;  /* 0x0000006a37097220 */ /* 0x040fe20000400000 */
[----:B------:R-:W-:Y:S01]  /*4010*/  FMUL R20, R55, R24 ;  /* 0x0000001837147220 */ /* 0x000fe20000400000 */
[----:B------:R-:W1:Y:S01]  /*4020*/  MUFU.RCP R128, R128 ;  /* 0x0000008000807308 */ /* 0x000e620000001000 */
[----:B---3--:R-:W-:Y:S01]  /*4030*/  FMUL R23, R44, R23 ;  /* 0x000000172c177220 */ /* 0x008fe20000400000 */
[----:B------:R-:W-:Y:S01]  /*4040*/  FMUL R102, R102, R15 ;  /* 0x0000000f66667220 */ /* 0x000fe20000400000 */
[----:B------:R-:W-:-:S02]  /*4050*/  FMNMX.NAN R15, |R90|, |R9|, !PT ;  /* 0x400000095a0f7209 */ /* 0x000fc40007820200 */
[----:B------:R-:W-:Y:S01]  /*4060*/  FMUL R94, R94, R23 ;  /* 0x000000175e5e7220 */ /* 0x000fe20000400000 */
[----:B------:R-:W-:Y:S01]  /*4070*/  FMUL R23, R55, R42 ;  /* 0x0000002a37177220 */ /* 0x000fe20000400000 */
[----:B------:R-:W-:Y:S01]  /*4080*/  F2FP.SATFINITE.E4M3.F32.PACK_AB_MERGE_C R24, R10, R9, RZ ;  /* 0x000000090a18723e */ /* 0x000fe200048070ff */
[----:B------:R-:W3:Y:S01]  /*4090*/  MUFU.RCP R127, R127 ;  /* 0x0000007f007f7308 */ /* 0x000ee20000001000 */
[----:B--2---:R-:W-:Y:S01]  /*40a0*/  FMUL R129, R110, R129 ;  /* 0x000000816e817220 */ /* 0x004fe20000400000 */
[----:B------:R-:W-:Y:S01]  /*40b0*/  FMNMX.NAN R9, |R11|, |R20|, !PT ;  /* 0x400000140b097209 */ /* 0x000fe20007820200 */
[C---:B------:R-:W-:Y:S01]  /*40c0*/  FMUL R94, R55.reuse, R94 ;  /* 0x0000005e375e7220 */ /* 0x040fe20000400000 */
[----:B------:R-:W-:Y:S01]  /*40d0*/  F2FP.SATFINITE.E4M3.F32.PACK_AB_MERGE_C R20, R20, R23, RZ ;  /* 0x000000171414723e */ /* 0x000fe200048070ff */
[----:B------:R-:W-:Y:S01]  /*40e0*/  FMUL R82, R82, R129 ;  /* 0x0000008152527220 */ /* 0x000fe20000400000 */
[----:B------:R-:W-:Y:S01]  /*40f0*/  FMUL R102, R55, R102 ;  /* 0x0000006637667220 */ /* 0x000fe20000400000 */
[----:B------:R-:W-:Y:S01]  /*4100*/  F2FP.SATFINITE.E4M3.F32.PACK_AB_MERGE_C R11, R11, R96, RZ ;  /* 0x000000600b0b723e */ /* 0x000fe200048070ff */
[----:B------:R-:W2:Y:S01]  /*4110*/  MUFU.RCP R126, R126 ;  /* 0x0000007e007e7308 */ /* 0x000ea20000001000 */
[----:B-1----:R-:W-:Y:S01]  /*4120*/  FMUL R128, R111, R128 ;  /* 0x000000806f807220 */ /* 0x002fe20000400000 */
[----:B------:R-:W-:-:S03]  /*4130*/  FMUL R82, R55, R82 ;  /* 0x0000005237527220 */ /* 0x000fc60000400000 */
[----:B------:R-:W-:-:S03]  /*4140*/  FMUL R128, R83, R128 ;  /* 0x0000008053807220 */ /* 0x000fc60000400000 */
[----:B------:R-:W1:Y:S01]  /*4150*/  MUFU.RCP R22, R22 ;  /* 0x0000001600167308 */ /* 0x000e620000001000 */
[----:B---3--:R-:W-:Y:S01]  /*4160*/  FMUL R127, R112, R127 ;  /* 0x0000007f707f7220 */ /* 0x008fe20000400000 */
[----:B------:R-:W-:-:S03]  /*4170*/  FMUL R128, R55, R128 ;  /* 0x0000008037807220 */ /* 0x000fc60000400000 */
[----:B------:R-:W-:Y:S02]  /*4180*/  FMUL R84, R84, R127 ;  /* 0x0000007f54547220 */ /* 0x000fe40000400000 */
[----:B------:R-:W-:Y:S01]  /*4190*/  F2FP.SATFINITE.E4M3.F32.PACK_AB_MERGE_C R8, R128, R82, RZ ;  /* 0x000000528008723e */ /* 0x000fe200048070ff */
[----:B------:R-:W3:Y:S01]  /*41a0*/  MUFU.RCP R6, R6 ;  /* 0x0000000600067308 */ /* 0x000ee20000001000 */
[----:B--2---:R-:W-:Y:S01]  /*41b0*/  FMUL R126, R113, R126 ;  /* 0x0000007e717e7220 */ /* 0x004fe20000400000 */
[----:B------:R-:W-:-:S03]  /*41c0*/  FMUL R84, R55, R84 ;  /* 0x0000005437547220 */ /* 0x000fc60000400000 */
[----:B------:R-:W-:-:S03]  /*41d0*/  FMUL R126, R85, R126 ;  /* 0x0000007e557e7220 */ /* 0x000fc60000400000 */
[----:B------:R-:W2:Y:S01]  /*41e0*/  MUFU.RCP R16, R16 ;  /* 0x0000001000107308 */ /* 0x000ea20000001000 */
[----:B-1----:R-:W-:-:S04]  /*41f0*/  FMUL R22, R45, R22 ;  /* 0x000000162d167220 */ /* 0x002fc80000400000 */
[----:B------:R-:W-:-:S03]  /*4200*/  FMUL R22, R95, R22 ;  /* 0x000000165f167220 */ /* 0x000fc60000400000 */
[----:B------:R-:W1:Y:S01]  /*4210*/  MUFU.RCP R17, R17 ;  /* 0x0000001100117308 */ /* 0x000e620000001000 */
[----:B---3--:R-:W-:Y:S01]  /*4220*/  FMUL R6, R33, R6 ;  /* 0x0000000621067220 */ /* 0x008fe20000400000 */
[C---:B------:R-:W-:Y:S01]  /*4230*/  FMUL R22, R55.reuse, R22 ;  /* 0x0000001637167220 */ /* 0x040fe20000400000 */
[----:B------:R-:W-:Y:S02]  /*4240*/  FMUL R33, R55, R104 ;  /* 0x0000006837217220 */ /* 0x000fe40000400000 */
[----:B------:R-:W-:-:S03]  /*4250*/  FMUL R6, R41, R6 ;  /* 0x0000000629067220 */ /* 0x000fc60000400000 */
[----:B------:R-:W3:Y:S01]  /*4260*/  MUFU.RCP R19, R19 ;  /* 0x0000001300137308 */ /* 0x000ee20000001000 */
[----:B--2---:R-:W-:-:S04]  /*4270*/  FMUL R16, R51, R16 ;  /* 0x0000001033107220 */ /* 0x004fc80000400000 */
[----:B------:R-:W-:-:S03]  /*4280*/  FMUL R16, R101, R16 ;  /* 0x0000001065107220 */ /* 0x000fc60000400000 */
[----:B------:R-:W2:Y:S01]  /*4290*/  MUFU.RCP R122, R122 ;  /* 0x0000007a007a7308 */ /* 0x000ea20000001000 */
[----:B-1----:R-:W-:-:S04]  /*42a0*/  FMUL R17, R50, R17 ;  /* 0x0000001132117220 */ /* 0x002fc80000400000 */
[----:B------:R-:W-:Y:S01]  /*42b0*/  FMUL R100, R100, R17 ;  /* 0x0000001164647220 */ /* 0x000fe20000400000 */
[----:B------:R-:W-:Y:S01]  /*42c0*/  FMNMX.NAN R17, |R96|, |R23|, !PT ;  /* 0x4000001760117209 */ /* 0x000fe20007820200 */
[----:B------:R-:W-:Y:S01]  /*42d0*/  FMUL R23, R55, R6 ;  /* 0x0000000637177220 */ /* 0x000fe20000400000 */
[----:B------:R-:W1:Y:S01]  /*42e0*/  MUFU.RCP R14, R14 ;  /* 0x0000000e000e7308 */ /* 0x000e620000001000 */
[----:B---3--:R-:W-:Y:S01]  /*42f0*/  FMUL R19, R48, R19 ;  /* 0x0000001330137220 */ /* 0x008fe20000400000 */
[C---:B------:R-:W-:Y:S02]  /*4300*/  F2FP.SATFINITE.E4M3.F32.PACK_AB_MERGE_C R6, R22.reuse, R94, RZ ;  /* 0x0000005e1606723e */ /* 0x040fe400048070ff */
[----:B------:R-:W-:Y:S01]  /*4310*/  FMNMX.NAN R26, |R22|, |R23|, !PT ;  /* 0x40000017161a7209 */ /* 0x000fe20007820200 */
[----:B------:R-:W-:Y:S01]  /*4320*/  FMUL R98, R98, R19 ;  /* 0x0000001362627220 */ /* 0x000fe20000400000 */
[----:B------:R-:W-:Y:S01]  /*4330*/  FMNMX.NAN R19, |R21|, |R10|, !PT ;  /* 0x4000000a15137209 */ /* 0x000fe20007820200 */
[----:B------:R-:W-:Y:S01]  /*4340*/  FMUL R10, R55, R16 ;  /* 0x00000010370a7220 */ /* 0x000fe20000400000 */
[----:B------:R-:W3:Y:S01]  /*4350*/  MUFU.RCP R12, R12 ;  /* 0x0000000c000c7308 */ /* 0x000ee20000001000 */
[----:B--2---:R-:W-:Y:S01]  /*4360*/  FMUL R122, R117, R122 ;  /* 0x0000007a757a7220 */ /* 0x004fe20000400000 */
[----:B------:R-:W-:Y:S01]  /*4370*/  FMUL R98, R55, R98 ;  /* 0x0000006237627220 */ /* 0x000fe20000400000 */
[----:B------:R-:W-:-:S02]  /*4380*/  F2FP.SATFINITE.E4M3.F32.PACK_AB_MERGE_C R21, R21, R90, RZ ;  /* 0x0000005a1515723e */ /* 0x000fc400048070ff */
[----:B------:R-:W-:Y:S01]  /*4390*/  FMUL R122, R89, R122 ;  /* 0x0000007a597a7220 */ /* 0x000fe20000400000 */
[----:B------:R-:W-:Y:S02]  /*43a0*/  F2FP.SATFINITE.E4M3.F32.PACK_AB_MERGE_C R23, R23, R40, RZ ;  /* 0x000000281717723e */ /* 0x000fe400048070ff */
[----:B------:R-:W2:Y:S01]  /*43b0*/  MUFU.RCP R124, R124 ;  /* 0x0000007c007c7308 */ /* 0x000ea20000001000 */
[----:B-1----:R-:W-:Y:S01]  /*43c0*/  FMUL R14, R25, R14 ;  /* 0x0000000e190e7220 */ /* 0x002fe20000400000 */
[----:B------:R-:W-:Y:S01]  /*43d0*/  FMUL R25, R55, R126 ;  /* 0x0000007e37197220 */ /* 0x000fe20000400000 */
[----:B------:R-:W-:Y:S02]  /*43e0*/  PRMT R11, R6, 0x5410, R11 ;  /* 0x00005410060b7816 */ /* 0x000fe4000000000b */
[----:B------:R-:W-:Y:S01]  /*43f0*/  FMUL R14, R103, R14 ;  /* 0x0000000e670e7220 */ /* 0x000fe20000400000 */
[----:B------:R-:W-:Y:S02]  /*4400*/  PRMT R6, R24, 0x5410, R7 ;  /* 0x0000541018067816 */ /* 0x000fe40000000007 */
[----:B------:R-:W1:Y:S01]  /*4410*/  MUFU.RCP R123, R123 ;  /* 0x0000007b007b7308 */ /* 0x000e620000001000 */
[----:B---3--:R-:W-:Y:S01]  /*4420*/  FMUL R12, R27, R12 ;  /* 0x0000000c1b0c7220 */ /* 0x008fe20000400000 */
[----:B------:R-:W-:Y:S01]  /*4430*/  F2FP.SATFINITE.E4M3.F32.PACK_AB_MERGE_C R27, R25, R84, RZ ;  /* 0x00000054191b723e */ /* 0x000fe200048070ff */
[----:B------:R-:W-:Y:S01]  /*4440*/  FMUL R31, R55, R14 ;  /* 0x0000000e371f7220 */ /* 0x000fe20000400000 */
[----:B------:R-:W-:Y:S01]  /*4450*/  FMNMX3.NAN R22, |R25|, |R10|, R5, !PT ;  /* 0x4000000a19167276 */ /* 0x000fe20007820205 */
[----:B------:R-:W-:Y:S01]  /*4460*/  FMUL R12, R105, R12 ;  /* 0x0000000c690c7220 */ /* 0x000fe20000400000 */
[----:B------:R-:W-:Y:S01]  /*4470*/  FMUL R5, R55, R122 ;  /* 0x0000007a37057220 */ /* 0x000fe20000400000 */
[----:B------:R-:W-:Y:S01]  /*4480*/  PRMT R8, R8, 0x5410, R27 ;  /* 0x0000541008087816 */ /* 0x000fe2000000001b */
[----:B------:R-:W3:Y:S01]  /*4490*/  MUFU.RCP R125, R125 ;  /* 0x0000007d007d7308 */ /* 0x000ee20000001000 */
[----:B--2---:R-:W-:Y:S01]  /*44a0*/  FMUL R124, R115, R124 ;  /* 0x0000007c737c7220 */ /* 0x004fe20000400000 */
[C---:B------:R-:W-:Y:S01]  /*44b0*/  FMUL R12, R55.reuse, R12 ;  /* 0x0000000c370c7220 */ /* 0x040fe20000400000 */
[----:B------:R-:W-:Y:S01]  /*44c0*/  FMUL R27, R55, R100 ;  /* 0x00000064371b7220 */ /* 0x000fe20000400000 */
[----:B------:R-:W-:Y:S01]  /*44d0*/  PRMT R7, R23, 0x5410, R20 ;  /* 0x0000541017077816 */ /* 0x000fe20000000014 */
[----:B------:R-:W-:Y:S01]  /*44e0*/  FMUL R124, R87, R124 ;  /* 0x0000007c577c7220 */ /* 0x000fe20000400000 */
[----:B------:R-:W-:-:S02]  /*44f0*/  FMNMX.NAN R16, |R94|, |R40|, !PT ;  /* 0x400000285e107209 */ /* 0x000fc40007820200 */
[----:B------:R-:W2:Y:S01]  /*4500*/  MUFU.RCP R18, R18 ;  /* 0x0000001200127308 */ /* 0x000ea20000001000 */
[----:B-1----:R-:W-:Y:S01]  /*4510*/  FMUL R123, R116, R123 ;  /* 0x0000007b747b7220 */ /* 0x002fe20000400000 */
[----:B------:R-:W-:Y:S01]  /*4520*/  FMUL R124, R55, R124 ;  /* 0x0000007c377c7220 */ /* 0x000fe20000400000 */
[----:B------:R-:W-:Y:S02]  /*4530*/  FMNMX3.NAN R29, |R5|, |R12|, R9, !PT ;  /* 0x4000000c051d7276 */ /* 0x000fe40007820209 */
[----:B------:R-:W-:Y:S01]  /*4540*/  FMUL R88, R88, R123 ;  /* 0x0000007b58587220 */ /* 0x000fe20000400000 */
[----:B------:R-:W-:Y:S02]  /*4550*/  F2FP.SATFINITE.E4M3.F32.PACK_AB_MERGE_C R14, R10, R27, RZ ;  /* 0x0000001b0a0e723e */ /* 0x000fe400048070ff */
[----:B------:R-:W-:Y:S01]  /*4560*/  FMNMX3.NAN R26, |R124|, |R31|, R26, !PT ;  /* 0x4000001f7c1a7276 */ /* 0x000fe2000782021a */
[----:B---3--:R-:W-:Y:S01]  /*4570*/  FMUL R125, R114, R125 ;  /* 0x0000007d727d7220 */ /* 0x008fe20000400000 */
[----:B------:R-:W-:Y:S01]  /*4580*/  FMUL R88, R55, R88 ;  /* 0x0000005837587220 */ /* 0x000fe20000400000 */
[----:B------:R-:W-:-:S02]  /*4590*/  PRMT R10, R21, 0x5410, R4 ;  /* 0x00005410150a7816 */ /* 0x000fc40000000004 */
[----:B------:R-:W-:Y:S01]  /*45a0*/  FMUL R86, R86, R125 ;  /* 0x0000007d56567220 */ /* 0x000fe20000400000 */
[----:B------:R-:W-:Y:S02]  /*45b0*/  FMNMX3.NAN R84, |R84|, |R27|, R13, !PT ;  /* 0x4000001b54547276 */ /* 0x000fe4000782020d */
[----:B------:R-:W-:Y:S01]  /*45c0*/  F2FP.SATFINITE.E4M3.F32.PACK_AB_MERGE_C R9, R5, R88, RZ ;  /* 0x000000580509723e */ /* 0x000fe200048070ff */
[----:B--2---:R-:W-:Y:S01]  /*45d0*/  FMUL R18, R49, R18 ;  /* 0x0000001231127220 */ /* 0x004fe20000400000 */
[----:B------:R-:W-:Y:S01]  /*45e0*/  FMUL R25, R55, R86 ;  /* 0x0000005637197220 */ /* 0x000fe20000400000 */
[----:B------:R-:W-:Y:S02]  /*45f0*/  F2FP.SATFINITE.E4M3.F32.PACK_AB_MERGE_C R5, R12, R33, RZ ;  /* 0x000000210c05723e */ /* 0x000fe400048070ff */
[----:B------:R-:W-:Y:S01]  /*4600*/  FMUL R18, R99, R18 ;  /* 0x0000001263127220 */ /* 0x000fe20000400000 */
[----:B------:R-:W-:Y:S02]  /*4610*/  F2FP.SATFINITE.E4M3.F32.PACK_AB_MERGE_C R12, R31, R102, RZ ;  /* 0x000000661f0c723e */ /* 0x000fe400048070ff */
[----:B------:R-:W-:Y:S01]  /*4620*/  F2FP.SATFINITE.E4M3.F32.PACK_AB_MERGE_C R124, R124, R25, RZ ;  /* 0x000000197c7c723e */ /* 0x000fe200048070ff */
[----:B------:R-:W-:Y:S01]  /*4630*/  FMUL R35, R55, R18 ;  /* 0x0000001237237220 */ /* 0x000fe20000400000 */
[----:B------:R-:W-:-:S02]  /*4640*/  PRMT R5, R12, 0x5410, R5 ;  /* 0x000054100c057816 */ /* 0x000fc40000000005 */
[----:B------:R-:W-:Y:S02]  /*4650*/  PRMT R9, R124, 0x5410, R9 ;  /* 0x000054107c097816 */ /* 0x000fe40000000009 */
[----:B------:R-:W-:Y:S02]  /*4660*/  F2FP.SATFINITE.E4M3.F32.PACK_AB_MERGE_C R37, R35, R98, RZ ;  /* 0x000000622325723e */ /* 0x000fe400048070ff */
[----:B------:R-:W-:Y:S01]  /*4670*/  FMNMX3.NAN R17, |R88|, |R33|, R17, !PT ;  /* 0x4000002158117276 */ /* 0x000fe20007820211 */
[----:B------:R1:W-:Y:S01]  /*4680*/  STS.128 [R72], R8 ;  /* 0x0000000848007388 */ /* 0x0003e20000000c00 */
[----:B------:R-:W-:Y:S02]  /*4690*/  PRMT R4, R37, 0x5410, R14 ;  /* 0x0000541025047816 */ /* 0x000fe4000000000e */
[----:B------:R-:W-:Y:S02]  /*46a0*/  FMNMX3.NAN R19, |R128|, |R35|, R19, !PT ;  /* 0x4000002380137276 */ /* 0x000fe40007820213 */
[----:B------:R-:W-:Y:S01]  /*46b0*/  FMNMX3.NAN R16, |R25|, |R102|, R16, !PT ;  /* 0x4000006619107276 */ /* 0x000fe20007820210 */
[----:B------:R1:W-:Y:S01]  /*46c0*/  STS.128 [R73], R4 ;  /* 0x0000000449007388 */ /* 0x0003e20000000c00 */
[----:B------:R-:W-:-:S02]  /*46d0*/  FMNMX3.NAN R15, |R82|, |R98|, R15, !PT ;  /* 0x40000062520f7276 */ /* 0x000fc4000782020f */
[----:B------:R-:W-:Y:S01]  /*46e0*/  FMNMX.NAN R22, R29, R22, !PT ;  /* 0x000000161d167209 */ /* 0x000fe20007820000 */
[----:B------:R2:W-:Y:S06]  /*46f0*/  MEMBAR.ALL.CTA ;  /* 0x0000000000007992 */ /* 0x0005ec0000008000 */
[----:B--2---:R-:W2:Y:S01]  /*4700*/  FENCE.VIEW.ASYNC.S ;  /* 0x00000000000073c6 */ /* 0x004ea20000000000 */
[----:B------:R-:W-:Y:S02]  /*4710*/  FMNMX.NAN R17, R17, R84, !PT ;  /* 0x0000005411117209 */ /* 0x000fe40007820000 */
[----:B------:R-:W-:-:S02]  /*4720*/  FMNMX3.NAN R19, R19, R26, R22, !PT ;  /* 0x0000001a13137276 */ /* 0x000fc40007820016 */
[----:B------:R-:W-:-:S04]  /*4730*/  FMNMX3.NAN R16, R15, R16, R17, !PT ;  /* 0x000000100f107276 */ /* 0x000fc80007820011 */
[----:B------:R-:W-:-:S04]  /*4740*/  FMNMX3.NAN R16, R16, R19, RZ, !PT ;  /* 0x0000001310107276 */ /* 0x000fc800078200ff */
[----:B------:R-:W-:Y:S01]  /*4750*/  FMNMX R79, R16, R79, !PT ;  /* 0x0000004f104f7209 */ /* 0x000fe20007800000 */
[----:B--2---:R-:W-:Y:S06]  /*4760*/  BAR.SYNC.DEFER_BLOCKING 0x2, 0x80 ;  /* 0x0082000000007b1d */ /* 0x004fec0000010000 */
[----:B------:R-:W-:Y:S05]  /*4770*/  BRA.U !UP4, `(.L_x_43) ;  /* 0x000000010c447547 */ /* 0x000fea000b800000 */
[----:B------:R-:W-:Y:S01]  /*4780*/  IMAD R80, R53, 0x4, R80 ;  /* 0x0000000435507824 */ /* 0x000fe200078e0250 */
[----:B------:R-:W-:Y:S01]  /*4790*/  UIADD3 UR12, UP0, UPT, UR10, 0x2c0, URZ ;  /* 0x000002c00a0c7890 */ /* 0x000fe2000ff1e0ff */
[----:B------:R-:W-:Y:S02]  /*47a0*/  PLOP3.LUT P0, PT, PT, PT, PT, 0x80, 0x8 ;  /* 0x000000000008781c */ /* 0x000fe40003f0f070 */
[----:B-1----:R-:W-:Y:S01]  /*47b0*/  IADD3 R4, PT, PT, R3, 0x4400, RZ ;  /* 0x0000440003047810 */ /* 0x002fe20007ffe0ff */
[----:B------:R-:W-:Y:S01]  /*47c0*/  IMAD.SHL.U32 R80, R80, 0x10, RZ ;  /* 0x0000001050507824 */ /* 0x000fe200078e00ff */
[----:B------:R-:W-:-:S12]  /*47d0*/  UIADD3.X UR13, UPT, UPT, URZ, UR11, URZ, UP0, !UPT ;  /* 0x0000000bff0d7290 */ /* 0x000fd800087fe4ff */
.L_x_44:
        /* <DEDUP_REMOVED lines=10> */
[----:B------:R0:W-:Y:S02]  /*4880*/  UTMACMDFLUSH ;  /* 0x00000000000079b7 */ /* 0x0001e40000000000 */
.L_x_43:
[----:B------:R-:W-:Y:S01]  /*4890*/  BAR.SYNC.DEFER_BLOCKING 0x2, 0x80 ;  /* 0x0082000000007b1d */ /* 0x000fe20000010000 */
[----:B------:R-:W-:Y:S01]  /*48a0*/  HFMA2 R80, -RZ, RZ, 0, 1.1920928955078125e-07 ;  /* 0x00000002ff507431 */ /* 0x000fe200000001ff */
[----:B------:R-:W-:-:S04]  /*48b0*/  PLOP3.LUT P0, PT, PT, PT, PT, 0x8, 0x80 ;  /* 0x000000000080781c */ /* 0x000fc80003f0e170 */
[----:B------:R-:W-:Y:S09]  /*48c0*/  @P2 BRA `(.L_x_45) ;  /* 0xffffffe400402947 */ /* 0x000ff2000383ffff */
[----:B------:R-:W-:Y:S01]  /*48d0*/  ELECT P0, URZ, PT ;  /* 0x0000000000ff782f */ /* 0x000fe20003800000 */
[C---:B-1----:R-:W-:Y:S01]  /*48e0*/  IMAD R5, R62.reuse, 0x8, R3 ;  /* 0x000000083e057824 */ /* 0x042fe200078e0203 */
[----:B------:R-:W-:Y:S01]  /*48f0*/  SHF.L.U32 R4, R61, 0x1f, RZ ;  /* 0x0000001f3d047819 */ /* 0x000fe200000006ff */
[----:B------:R-:W-:Y:S01]  /*4900*/  BSSY B0, `(.L_x_46) ;  /* 0x0000006000007945 */ /* 0x000fe20003800000 */
[----:B------:R-:W-:-:S09]  /*4910*/  LEA R55, R62, R3, 0x4 ;  /* 0x000000033e377211 */ /* 0x000fd200078e20ff */
[----:B------:R-:W-:-:S04]  /*4920*/  @P0 IMAD.MOV.U32 R7, RZ, RZ, 0x1 ;  /* 0x00000001ff070424 */ /* 0x000fc800078e00ff */
[----:B------:R1:W-:Y:S01]  /*4930*/  @P0 SYNCS.ARRIVE.TRANS64.ART0 RZ, [R52+URZ+0x60], R7 ;  /* 0x0000600734ff09a7 */ /* 0x0003e200085000ff */
[----:B------:R-:W2:Y:S02]  /*4940*/  SYNCS.PHASECHK.TRANS64.TRYWAIT P0, [R5+URZ+0x70], R4 ;  /* 0x00007004050075a7 */ /* 0x000ea400080011ff */
[----:B-12---:R-:W-:Y:S05]  /*4950*/  @!P0 BRA `(.L_x_47) ;  /* 0x0000000800c08947 */ /* 0x006fea0003800000 */
.L_x_79:
[----:B------:R-:W-:Y:S05]  /*4960*/  BSYNC B0 ;  /* 0x0000000000007941 */ /* 0x000fea0003800000 */
.L_x_46:
[----:B------:R-:W2:Y:S01]  /*4970*/  LDS.128 R52, [R55+0x32410] ;  /* 0x0324100037347984 */ /* 0x000ea20000000c00 */
[----:B------:R-:W-:Y:S01]  /*4980*/  CREDUX.MAXABS.F32.NAN UR4, R79 ;  /* 0x000000004f0472cc */ /* 0x000fe20000006400 */
[----:B------:R-:W-:Y:S01]  /*4990*/  BSSY.RECONVERGENT B0, `(.L_x_48) ;  /* 0x0000014000007945 */ /* 0x000fe20003800200 */
[----:B------:R-:W-:Y:S01]  /*49a0*/  ISETP.NE.AND P0, PT, R56, RZ, PT ;  /* 0x000000ff3800720c */ /* 0x000fe20003f05270 */
[----:B------:R3:W-:Y:S06]  /*49b0*/  MEMBAR.ALL.CTA ;  /* 0x0000000000007992 */ /* 0x0007ec0000008000 */
[----:B---3--:R-:W3:Y:S01]  /*49c0*/  FENCE.VIEW.ASYNC.S ;  /* 0x00000000000073c6 */ /* 0x008ee20000000000 */
[----:B------:R-:W-:-:S02]  /*49d0*/  VIADD R60, R60, 0x1 ;  /* 0x000000013c3c7836 */ /* 0x000fc40000000000 */
[----:B------:R-:W-:Y:S02]  /*49e0*/  VIADD R62, R62, 0x1 ;  /* 0x000000013e3e7836 */ /* 0x000fe40000000000 */
[----:B-1----:R-:W-:Y:S01]  /*49f0*/  IMAD.U32 R7, RZ, RZ, UR4 ;  /* 0x00000004ff077e24 */ /* 0x002fe2000f8e00ff */
[----:B---3--:R1:W-:Y:S04]  /*4a00*/  SYNCS.ARRIVE.TRANS64.ART0 RZ, [R5+URZ+0x80], R0 ;  /* 0x0000800005ff79a7 */ /* 0x0083e800085000ff */
[----:B------:R1:W-:Y:S01]  /*4a10*/  @!P0 STS [R74+0x32400], R7 ;  /* 0x032400074a008388 */ /* 0x0003e20000000800 */
[----:B------:R-:W-:Y:S01]  /*4a20*/  BAR.SYNC.DEFER_BLOCKING 0x2, 0x80 ;  /* 0x0082000000007b1d */ /* 0x000fe20000010000 */
[----:B------:R-:W-:-:S13]  /*4a30*/  LOP3.LUT P0, RZ, R76, R56, RZ, 0xfc, !PT ;  /* 0x000000384cff7212 */ /* 0x000fda000780fcff */
[----:B------:R-:W-:Y:S05]  /*4a40*/  @P0 BRA `(.L_x_49) ;  /* 0x0000000000200947 */ /* 0x000fea0003800000 */
[----:B------:R-:W-:Y:S01]  /*4a50*/  IMAD.U32 R3, RZ, RZ, UR7 ;  /* 0x00000007ff037e24 */ /* 0x000fe2000f8e00ff */
[----:B------:R-:W3:Y:S04]  /*4a60*/  LDCU.64 UR4, c[0x0][0x740] ;  /* 0x0000e800ff0477ac */ /* 0x000ee80008000a00 */
[----:B-1----:R-:W1:Y:S01]  /*4a70*/  LDS.128 R4, [R3+0x32400] ;  /* 0x0324000003047984 */ /* 0x002e620000000c00 */
[----:B---3--:R-:W-:-:S04]  /*4a80*/  LEA R8, P0, R57, UR4, 0x2 ;  /* 0x0000000439087c11 */ /* 0x008fc8000f8010ff */
[----:B------:R-:W-:Y:S02]  /*4a90*/  LEA.HI.X R9, R57, UR5, R2, 0x2, P0 ;  /* 0x0000000539097c11 */ /* 0x000fe400080f1402 */
[----:B-1----:R-:W-:-:S04]  /*4aa0*/  FMNMX3 R4, R4, RZ, R5, !PT ;  /* 0x000000ff04047276 */ /* 0x002fc80007800005 */
[----:B------:R-:W-:-:S05]  /*4ab0*/  FMNMX3 R7, R4, R6, R7, !PT ;  /* 0x0000000604077276 */ /* 0x000fca0007800007 */
[----:B------:R3:W-:Y:S02]  /*4ac0*/  REDG.E.MAX.S32.STRONG.GPU desc[UR14][R8.64], R7 ;  /* 0x000000070800798e */ /* 0x0007e4000d12e30e */
.L_x_49:
[----:B------:R-:W-:Y:S05]  /*4ad0*/  BSYNC.RECONVERGENT B0 ;  /* 0x0000000000007941 */ /* 0x000fea0003800200 */
.L_x_48:
[----:B--2---:R-:W-:Y:S02]  /*4ae0*/  ISETP.NE.AND P0, PT, R55, 0x1, PT ;  /* 0x000000013700780c */ /* 0x004fe40003f05270 */
[----:B------:R-:W-:Y:S02]  /*4af0*/  ISETP.NE.AND P1, PT, R62, 0x2, PT ;  /* 0x000000023e00780c */ /* 0x000fe40003f25270 */
[----:B------:R-:W-:Y:S02]  /*4b00*/  ISETP.NE.AND P2, PT, R60, 0x2, PT ;  /* 0x000000023c00780c */ /* 0x000fe40003f45270 */
[----:B------:R-:W-:Y:S02]  /*4b10*/  SEL R4, RZ, 0x1, P1 ;  /* 0x00000001ff047807 */ /* 0x000fe40000800000 */
[----:B------:R-:W-:Y:S02]  /*4b20*/  SEL R2, RZ, 0x1, P2 ;  /* 0x00000001ff027807 */ /* 0x000fe40001000000 */
[----:B------:R-:W-:-:S02]  /*4b30*/  LOP3.LUT R61, R61, R4, RZ, 0x3c, !PT ;  /* 0x000000043d3d7212 */ /* 0x000fc400078e3cff */
[----:B------:R-:W-:Y:S02]  /*4b40*/  LOP3.LUT R59, R59, R2, RZ, 0x3c, !PT ;  /* 0x000000023b3b7212 */ /* 0x000fe400078e3cff */
[----:B------:R-:W-:Y:S02]  /*4b50*/  SEL R62, R62, RZ, P1 ;  /* 0x000000ff3e3e7207 */ /* 0x000fe40000800000 */
[----:B------:R-:W-:Y:S01]  /*4b60*/  SEL R60, R60, RZ, P2 ;  /* 0x000000ff3c3c7207 */ /* 0x000fe20001000000 */
[----:B------:R-:W-:Y:S06]  /*4b70*/  @!P0 BRA `(.L_x_50) ;  /* 0xffffffe0004c8947 */ /* 0x000fec000383ffff */
.L_x_39:
[----:B------:R-:W-:Y:S05]  /*4b80*/  BRA.U !UP4, `(.L_x_51) ;  /* 0x000000010c1c7547 */ /* 0x000fea000b800000 */
[----:B------:R-:W4:Y:S01]  /*4b90*/  S2UR UR4, SR_CgaCtaId ;  /* 0x00000000000479c3 */ /* 0x000f220000008800 */
[----:B------:R-:W-:Y:S02]  /*4ba0*/  ELECT P0, URZ, PT ;  /* 0x0000000000ff782f */ /* 0x000fe40003800000 */
[----:B------:R-:W-:Y:S01]  /*4bb0*/  MOV R2, 0x1 ;  /* 0x0000000100027802 */ /* 0x000fe20000000f00 */
[----:B------:R-:W-:-:S04]  /*4bc0*/  UMOV UR5, 0x40 ;  /* 0x0000004000057882 */ /* 0x000fc80000000000 */
[----:B------:R-:W-:Y:S01]  /*4bd0*/  UVIRTCOUNT.DEALLOC.SMPOOL 0x80 ;  /* 0x000000800000784c */ /* 0x000fe20000000000 */
[----:B----4-:R-:W-:-:S09]  /*4be0*/  ULEA UR4, UR4, UR5, 0x18 ;  /* 0x0000000504047291 */ /* 0x010fd2000f8ec0ff */
[----:B------:R4:W-:Y:S03]  /*4bf0*/  @P0 STS.U8 [UR4], R2 ;  /* 0x00000002ff000988 */ /* 0x0009e60008000004 */
.L_x_51:
[----:B------:R-:W-:Y:S06]  /*4c00*/  BAR.SYNC.DEFER_BLOCKING 0x2, 0x80 ;  /* 0x0082000000007b1d */ /* 0x000fec0000010000 */
[----:B------:R-:W-:Y:S05]  /*4c10*/  BRA.U !UP4, `(.L_x_52) ;  /* 0x000000010c9c7547 */ /* 0x000fea000b800000 */
[----:B------:R-:W5:Y:S01]  /*4c20*/  S2UR UR5, SR_CgaCtaId ;  /* 0x00000000000579c3 */ /* 0x000f620000008800 */
[----:B------:R-:W-:Y:S01]  /*4c30*/  NOP ;  /* 0x0000000000007918 */ /* 0x000fe20000000000 */
[----:B------:R-:W-:Y:S01]  /*4c40*/  UMOV UR4, 0x50 ;  /* 0x0000005000047882 */ /* 0x000fe20000000000 */
[----:B------:R-:W-:Y:S01]  /*4c50*/  LOP3.LUT R4, R75, 0xffff, RZ, 0xc0, !PT ;  /* 0x0000ffff4b047812 */ /* 0x000fe200078ec0ff */
[----:B---3--:R-:W-:-:S03]  /*4c60*/  IMAD.MOV.U32 R3, RZ, RZ, 0xffff ;  /* 0x0000ffffff037424 */ /* 0x008fc600078e00ff */
[----:B------:R-:W-:-:S04]  /*4c70*/  SHF.R.U32.HI R4, RZ, 0x5, R4 ;  /* 0x00000005ff047819 */ /* 0x000fc80000011604 */
[----:B------:R-:W-:Y:S01]  /*4c80*/  SHF.L.U32 R3, R3, R4, RZ ;  /* 0x0000000403037219 */ /* 0x000fe200000006ff */
[----:B-1----:R-:W-:-:S05]  /*4c90*/  VIADD R5, R4, 0x10 ;  /* 0x0000001004057836 */ /* 0x002fca0000000000 */
[----:B------:R-:W-:Y:S01]  /*4ca0*/  SHF.L.U32 R0, R0, R5, RZ ;  /* 0x0000000500007219 */ /* 0x000fe200000006ff */
[----:B-----5:R-:W-:-:S03]  /*4cb0*/  ULEA UR5, UR5, UR4, 0x18 ;  /* 0x0000000405057291 */ /* 0x020fc6000f8ec0ff */
[----:B------:R-:W-:-:S04]  /*4cc0*/  LOP3.LUT R5, R0, R3, RZ, 0xfc, !PT ;  /* 0x0000000300057212 */ /* 0x000fc800078efcff */
[C---:B------:R-:W-:Y:S02]  /*4cd0*/  LOP3.LUT R3, R5.reuse, 0xffff, RZ, 0xc0, !PT ;  /* 0x0000ffff05037812 */ /* 0x040fe400078ec0ff */
[----:B----4-:R-:W1:Y:S02]  /*4ce0*/  LDS R2, [UR5] ;  /* 0x00000005ff027984 */ /* 0x010e640008000800 */
[----:B-1----:R-:W-:-:S04]  /*4cf0*/  LOP3.LUT R0, R5, 0xffff, R2, 0x80, !PT ;  /* 0x0000ffff05007812 */ /* 0x002fc800078e8002 */
[----:B------:R-:W-:-:S13]  /*4d00*/  ISETP.NE.AND P0, PT, R0, R3, PT ;  /* 0x000000030000720c */ /* 0x000fda0003f05270 */
[----:B------:R-:W-:Y:S05]  /*4d10*/  @P0 BRA `(.L_x_53) ;  /* 0x0000000000500947 */ /* 0x000fea0003800000 */
[----:B------:R-:W-:Y:S02]  /*4d20*/  SHF.R.U32.HI R0, RZ, 0x10, R2 ;  /* 0x00000010ff007819 */ /* 0x000fe40000011602 */
[----:B------:R-:W-:-:S04]  /*4d30*/  SHF.R.U32.HI R3, RZ, 0x10, R5 ;  /* 0x00000010ff037819 */ /* 0x000fc80000011605 */
[----:B------:R-:W-:-:S04]  /*4d40*/  LOP3.LUT R0, R0, R3, RZ, 0xc0, !PT ;  /* 0x0000000300007212 */ /* 0x000fc800078ec0ff */
[----:B------:R-:W-:-:S13]  /*4d50*/  ISETP.NE.AND P0, PT, R0, R3, PT ;  /* 0x000000030000720c */ /* 0x000fda0003f05270 */
[----:B------:R-:W-:Y:S05]  /*4d60*/  @P0 BRA `(.L_x_54) ;  /* 0x0000000000300947 */ /* 0x000fea0003800000 */
[----:B------:R-:W-:Y:S01]  /*4d70*/  R2UR UR8, R5 ;  /* 0x00000000050872ca */ /* 0x000fe200000e0000 */
[----:B------:R-:W1:Y:S01]  /*4d80*/  S2R R2, SR_LANEID ;  /* 0x0000000000027919 */ /* 0x000e620000000000 */
[----:B------:R-:W-:Y:S02]  /*4d90*/  VOTEU.ANY UR6, UPT, PT ;  /* 0x0000000000067886 */ /* 0x000fe400038e0100 */
[----:B------:R-:W-:-:S09]  /*4da0*/  UFLO.U32 UR6, UR6 ;  /* 0x00000006000672bd */ /* 0x000fd200080e0000 */
[----:B------:R-:W-:-:S06]  /*4db0*/  ULOP3.LUT UR8, URZ, UR8, URZ, 0x33, !UPT ;  /* 0x00000008ff087292 */ /* 0x000fcc000f8e33ff */
[----:B------:R-:W-:-:S04]  /*4dc0*/  IMAD.U32 R0, RZ, RZ, UR8 ;  /* 0x00000008ff007e24 */ /* 0x000fc8000f8e00ff */
[----:B------:R-:W3:Y:S02]  /*4dd0*/  REDUX UR4, R0 ;  /* 0x00000000000473c4 */ /* 0x000ee40000000000 */
[----:B------:R4:W-:Y:S01]  /*4de0*/  UTCATOMSWS.AND URZ, UR8 ;  /* 0x0000000800ff79e3 */ /* 0x0009e20008000000 */
[----:B-1----:R-:W-:Y:S01]  /*4df0*/  ISETP.EQ.U32.AND P0, PT, R2, UR6, PT ;  /* 0x0000000602007c0c */ /* 0x002fe2000bf02070 */
[----:B---3--:R-:W-:-:S12]  /*4e00*/  IMAD.U32 R2, RZ, RZ, UR4 ;  /* 0x00000004ff027e24 */ /* 0x008fd8000f8e00ff */
[----:B------:R4:W-:Y:S01]  /*4e10*/  @P0 ATOMS.AND RZ, [UR5], R2 ;  /* 0x00000002ffff098c */ /* 0x0009e2000a800005 */
[----:B------:R-:W-:Y:S05]  /*4e20*/  BRA `(.L_x_55) ;  /* 0x0000000000147947 */ /* 0x000fea0003800000 */
.L_x_54:
[----:B------:R-:W-:Y:S02]  /*4e30*/  MOV R2, 0x4e50 ;  /* 0x00004e5000027802 */ /* 0x000fe40000000f00 */
[----:B--2---:R-:W-:Y:S05]  /*4e40*/  CALL.REL.NOINC `($__internal_0_$__cuda_sm10x_tcgen05_guardrail_trap_col_being_dealloced_not_returned_by_alloc) ;  /* 0x0000000400a07944 */ /* 0x004fea0003c00000 */
[----:B------:R-:W-:Y:S05]  /*4e50*/  BRA `(.L_x_55) ;  /* 0x0000000000087947 */ /* 0x000fea0003800000 */
.L_x_53:
[----:B------:R-:W-:Y:S02]  /*4e60*/  MOV R2, 0x4e80 ;  /* 0x00004e8000027802 */ /* 0x000fe40000000f00 */
[----:B--2---:R-:W-:Y:S05]  /*4e70*/  CALL.REL.NOINC `($__internal_2_$__cuda_sm10x_tcgen05_guardrail_trap_unallocated_columns_being_dealloced) ;  /* 0x0000000400ac7944 */ /* 0x004fea0003c00000 */
.L_x_55:
[----:B------:R-:W-:Y:S01]  /*4e80*/  NOP ;  /* 0x0000000000007918 */ /* 0x000fe20000000000 */
.L_x_52:
[----:B------:R-:W-:-:S04]  /*4e90*/  DEPBAR.LE SB0, 0x0 ;  /* 0x000080000000791a */ /* 0x000fc80000000000 */
[----:B------:R-:W-:-:S04]  /*4ea0*/  DEPBAR.LE SB0, 0x0 ;  /* 0x000080000000791a */ /* 0x000fc80000000000 */
[----:B----4-:R-:W-:Y:S05]  /*4eb0*/  EXIT ;  /* 0x000000000000794d */ /* 0x010fea0003800000 */
.L_x_9:
[----:B------:R-:W-:-:S07]  /*4ec0*/  MOV R20, R21 ;  /* 0x0000001500147202 */ /* 0x000fce0000000f00 */
.L_x_56:
[----:B----4-:R4:W3:Y:S02]  /*4ed0*/  SYNCS.PHASECHK.TRANS64.TRYWAIT P0, [R14+URZ+0x80], R21 ;  /* 0x000080150e0075a7 */ /* 0x0108e400080011ff */
[----:B---3--:R-:W-:Y:S05]  /*4ee0*/  @!P0 NANOSLEEP.SYNCS 0x989680 ;  /* 0x009896800000895d */ /* 0x008fea0003900000 */
[----:B------:R-:W3:Y:S02]  /*4ef0*/  @!P0 SYNCS.PHASECHK.TRANS64 P0, [R14+URZ+0x80], R21 ;  /* 0x000080150e0085a7 */ /* 0x000ee400080010ff */
[----:B---3--:R-:W-:Y:S05]  /*4f00*/  @!P0 BRA `(.L_x_56) ;  /* 0xfffffffc00f08947 */ /* 0x008fea000383ffff */
[----:B------:R-:W-:Y:S05]  /*4f10*/  BRA `(.L_x_57) ;  /* 0xffffffbc00687947 */ /* 0x000fea000383ffff */
.L_x_11:
[----:B------:R-:W-:-:S07]  /*4f20*/  MOV R7, R6 ;  /* 0x0000000600077202 */ /* 0x000fce0000000f00 */
.L_x_58:
[----:B--2---:R2:W3:Y:S02]  /*4f30*/  SYNCS.PHASECHK.TRANS64.TRYWAIT P0, [R2+URZ+0x80], R7 ;  /* 0x00008007020075a7 */ /* 0x0044e400080011ff */
[----:B---3--:R-:W-:Y:S05]  /*4f40*/  @!P0 NANOSLEEP.SYNCS 0x989680 ;  /* 0x009896800000895d */ /* 0x008fea0003900000 */
[----:B------:R-:W3:Y:S02]  /*4f50*/  @!P0 SYNCS.PHASECHK.TRANS64 P0, [R2+URZ+0x80], R7 ;  /* 0x00008007020085a7 */ /* 0x000ee400080010ff */
[----:B---3--:R-:W-:Y:S05]  /*4f60*/  @!P0 BRA `(.L_x_58) ;  /* 0xfffffffc00f08947 */ /* 0x008fea000383ffff */
[----:B------:R-:W-:Y:S05]  /*4f70*/  BRA `(.L_x_59) ;  /* 0xffffffc0000c7947 */ /* 0x000fea000383ffff */
.L_x_12:
[----:B------:R-:W-:-:S07]  /*4f80*/  MOV R13, R12 ;  /* 0x0000000c000d7202 */ /* 0x000fce0000000f00 */
.L_x_60:
[----:B--2---:R2:W3:Y:S02]  /*4f90*/  SYNCS.PHASECHK.TRANS64.TRYWAIT P0, [R8+URZ+0x80], R13 ;  /* 0x0000800d080075a7 */ /* 0x0044e400080011ff */
[----:B---3--:R-:W-:Y:S05]  /*4fa0*/  @!P0 NANOSLEEP.SYNCS 0x989680 ;  /* 0x009896800000895d */ /* 0x008fea0003900000 */
[----:B------:R-:W3:Y:S02]  /*4fb0*/  @!P0 SYNCS.PHASECHK.TRANS64 P0, [R8+URZ+0x80], R13 ;  /* 0x0000800d080085a7 */ /* 0x000ee400080010ff */
[----:B---3--:R-:W-:Y:S05]  /*4fc0*/  @!P0 BRA `(.L_x_60) ;  /* 0xfffffffc00f08947 */ /* 0x008fea000383ffff */
[----:B------:R-:W-:Y:S05]  /*4fd0*/  BRA `(.L_x_4) ;  /* 0xffffffc000407947 */ /* 0x000fea000383ffff */
.L_x_14:
[----:B------:R-:W-:-:S07]  /*4fe0*/  MOV R0, UR23 ;  /* 0x0000001700007c02 */ /* 0x000fce0008000f00 */
.L_x_61:
[----:B---3--:R3:W4:Y:S02]  /*4ff0*/  SYNCS.PHASECHK.TRANS64.TRYWAIT P0, [R0+URZ+0x70], RZ ;  /* 0x000070ff000075a7 */ /* 0x00872400080011ff */
[----:B----4-:R-:W-:Y:S05]  /*5000*/  @!P0 NANOSLEEP.SYNCS 0x989680 ;  /* 0x009896800000895d */ /* 0x010fea0003900000 */
[----:B------:R-:W4:Y:S02]  /*5010*/  @!P0 SYNCS.PHASECHK.TRANS64 P0, [R0+URZ+0x70], RZ ;  /* 0x000070ff000085a7 */ /* 0x000f2400080010ff */
[----:B----4-:R-:W-:Y:S05]  /*5020*/  @!P0 BRA `(.L_x_61) ;  /* 0xfffffffc00f08947 */ /* 0x010fea000383ffff */
[----:B------:R-:W-:Y:S05]  /*5030*/  BRA `(.L_x_62) ;  /* 0xffffffc000447947 */ /* 0x000fea000383ffff */
.L_x_17:
[----:B------:R-:W-:Y:S02]  /*5040*/  MOV R4, UR11 ;  /* 0x0000000b00047c02 */ /* 0x000fe40008000f00 */
[----:B------:R-:W-:Y:S02]  /*5050*/  MOV R5, UR11 ;  /* 0x0000000b00057c02 */ /* 0x000fe40008000f00 */
[----:B------:R-:W-:-:S07]  /*5060*/  MOV R0, UR5 ;  /* 0x0000000500007c02 */ /* 0x000fce0008000f00 */
.L_x_63:
[----:B--2---:R2:W3:Y:S02]  /*5070*/  SYNCS.PHASECHK.TRANS64.TRYWAIT P0, [R0+URZ+0x28], R5 ;  /* 0x00002805000075a7 */ /* 0x0044e400080011ff */
[----:B---3--:R-:W-:Y:S05]  /*5080*/  @!P0 NANOSLEEP.SYNCS 0x989680 ;  /* 0x009896800000895d */ /* 0x008fea0003900000 */
[----:B------:R-:W3:Y:S02]  /*5090*/  @!P0 SYNCS.PHASECHK.TRANS64 P0, [R0+URZ+0x28], R5 ;  /* 0x00002805000085a7 */ /* 0x000ee400080010ff */
[----:B---3--:R-:W-:Y:S05]  /*50a0*/  @!P0 BRA `(.L_x_63) ;  /* 0xfffffffc00f08947 */ /* 0x008fea000383ffff */
[----:B------:R-:W-:Y:S05]  /*50b0*/  BRA `(.L_x_16) ;  /* 0xffffffc400047947 */ /* 0x000fea000383ffff */
.L_x_19:
[----:B------:R-:W-:-:S07]  /*50c0*/  MOV R5, R4 ;  /* 0x0000000400057202 */ /* 0x000fce0000000f00 */
.L_x_64:
[----:B---3--:R3:W4:Y:S02]  /*50d0*/  SYNCS.PHASECHK.TRANS64.TRYWAIT P0, [R3+URZ+0x70], R5 ;  /* 0x00007005030075a7 */ /* 0x00872400080011ff */
[----:B----4-:R-:W-:Y:S05]  /*50e0*/  @!P0 NANOSLEEP.SYNCS 0x989680 ;  /* 0x009896800000895d */ /* 0x010fea0003900000 */
[----:B------:R-:W4:Y:S02]  /*50f0*/  @!P0 SYNCS.PHASECHK.TRANS64 P0, [R3+URZ+0x70], R5 ;  /* 0x00007005030085a7 */ /* 0x000f2400080010ff */
[----:B----4-:R-:W-:Y:S05]  /*5100*/  @!P0 BRA `(.L_x_64) ;  /* 0xfffffffc00f08947 */ /* 0x010fea000383ffff */
[----:B------:R-:W-:Y:S05]  /*5110*/  BRA `(.L_x_65) ;  /* 0xffffffc400507947 */ /* 0x000fea000383ffff */
.L_x_21:
[----:B------:R-:W-:Y:S02]  /*5120*/  MOV R2, UR4 ;  /* 0x0000000400027c02 */ /* 0x000fe40008000f00 */
[----:B------:R-:W-:Y:S02]  /*5130*/  MOV R3, UR4 ;  /* 0x0000000400037c02 */ /* 0x000fe40008000f00 */
[----:B------:R-:W-:-:S07]  /*5140*/  MOV R0, UR5 ;  /* 0x0000000500007c02 */ /* 0x000fce0008000f00 */
.L_x_66:
[----:B---3--:R3:W4:Y:S02]  /*5150*/  SYNCS.PHASECHK.TRANS64.TRYWAIT P0, [R0+URZ+0x28], R3 ;  /* 0x00002803000075a7 */ /* 0x00872400080011ff */
[----:B----4-:R-:W-:Y:S05]  /*5160*/  @!P0 NANOSLEEP.SYNCS 0x989680 ;  /* 0x009896800000895d */ /* 0x010fea0003900000 */
[----:B------:R-:W4:Y:S02]  /*5170*/  @!P0 SYNCS.PHASECHK.TRANS64 P0, [R0+URZ+0x28], R3 ;  /* 0x00002803000085a7 */ /* 0x000f2400080010ff */
[----:B----4-:R-:W-:Y:S05]  /*5180*/  @!P0 BRA `(.L_x_66) ;  /* 0xfffffffc00f08947 */ /* 0x010fea000383ffff */
[----:B------:R-:W-:Y:S05]  /*5190*/  BRA `(.L_x_67) ;  /* 0xffffffc400c47947 */ /* 0x000fea000383ffff */
.L_x_23:
[----:B------:R-:W-:-:S07]  /*51a0*/  MOV R2, UR12 ;  /* 0x0000000c00027c02 */ /* 0x000fce0008000f00 */
.L_x_68:
[----:B---3--:R3:W4:Y:S02]  /*51b0*/  SYNCS.PHASECHK.TRANS64.TRYWAIT P0, [R2+URZ+0x70], RZ ;  /* 0x000070ff020075a7 */ /* 0x00872400080011ff */
[----:B----4-:R-:W-:Y:S05]  /*51c0*/  @!P0 NANOSLEEP.SYNCS 0x989680 ;  /* 0x009896800000895d */ /* 0x010fea0003900000 */
[----:B------:R-:W4:Y:S02]  /*51d0*/  @!P0 SYNCS.PHASECHK.TRANS64 P0, [R2+URZ+0x70], RZ ;  /* 0x000070ff020085a7 */ /* 0x000f2400080010ff */
[----:B----4-:R-:W-:Y:S05]  /*51e0*/  @!P0 BRA `(.L_x_68) ;  /* 0xfffffffc00f08947 */ /* 0x010fea000383ffff */
[----:B------:R-:W-:Y:S05]  /*51f0*/  BRA `(.L_x_69) ;  /* 0xffffffc400dc7947 */ /* 0x000fea000383ffff */
.L_x_26:
[----:B------:R-:W-:Y:S02]  /*5200*/  MOV R0, UR18 ;  /* 0x0000001200007c02 */ /* 0x000fe40008000f00 */
[----:B------:R-:W-:-:S07]  /*5210*/  MOV R3, R2 ;  /* 0x0000000200037202 */ /* 0x000fce0000000f00 */
.L_x_70:
[----:B---3--:R3:W4:Y:S02]  /*5220*/  SYNCS.PHASECHK.TRANS64.TRYWAIT P0, [R0+URZ+0x60], R3 ;  /* 0x00006003000075a7 */ /* 0x00872400080011ff */
[----:B----4-:R-:W-:Y:S05]  /*5230*/  @!P0 NANOSLEEP.SYNCS 0x989680 ;  /* 0x009896800000895d */ /* 0x010fea0003900000 */
[----:B------:R-:W4:Y:S02]  /*5240*/  @!P0 SYNCS.PHASECHK.TRANS64 P0, [R0+URZ+0x60], R3 ;  /* 0x00006003000085a7 */ /* 0x000f2400080010ff */
[----:B----4-:R-:W-:Y:S05]  /*5250*/  @!P0 BRA `(.L_x_70) ;  /* 0xfffffffc00f08947 */ /* 0x010fea000383ffff */
[----:B------:R-:W-:Y:S05]  /*5260*/  BRA `(.L_x_25) ;  /* 0xffffffcc00007947 */ /* 0x000fea000383ffff */
.L_x_28:
[----:B------:R-:W-:Y:S02]  /*5270*/  MOV R2, UR23 ;  /* 0x0000001700027c02 */ /* 0x000fe40008000f00 */
[----:B------:R-:W-:Y:S02]  /*5280*/  MOV R3, UR23 ;  /* 0x0000001700037c02 */ /* 0x000fe40008000f00 */
[----:B------:R-:W-:Y:S07]  /*5290*/  MOV R0, UR13 ;  /* 0x0000000d00007c02 */ /* 0x000fee0008000f00 */
.L_x_71:
[----:B---3--:R3:W4:Y:S02]  /*52a0*/  SYNCS.PHASECHK.TRANS64.TRYWAIT P1, [R0+URZ], R3 ;  /* 0x00000003000075a7 */ /* 0x00872400080211ff */
[----:B----4-:R-:W-:Y:S05]  /*52b0*/  @!P1 NANOSLEEP.SYNCS 0x989680 ;  /* 0x009896800000995d */ /* 0x010fea0003900000 */
[----:B------:R-:W4:Y:S02]  /*52c0*/  @!P1 SYNCS.PHASECHK.TRANS64 P1, [R0+URZ], R3 ;  /* 0x00000003000095a7 */ /* 0x000f2400080210ff */
[----:B----4-:R-:W-:Y:S05]  /*52d0*/  @!P1 BRA `(.L_x_71) ;  /* 0xfffffffc00f09947 */ /* 0x010fea000383ffff */
[----:B------:R-:W-:Y:S05]  /*52e0*/  BRA `(.L_x_27) ;  /* 0xffffffcc00947947 */ /* 0x000fea000383ffff */
.L_x_30:
[----:B------:R-:W-:-:S07]  /*52f0*/  MOV R2, R3 ;  /* 0x0000000300027202 */ /* 0x000fce0000000f00 */
.L_x_72:
[----:B----4-:R4:W3:Y:S02]  /*5300*/  SYNCS.PHASECHK.TRANS64.TRYWAIT P0, [R0+URZ+0x70], R3 ;  /* 0x00007003000075a7 */ /* 0x0108e400080011ff */
[----:B---3--:R-:W-:Y:S05]  /*5310*/  @!P0 NANOSLEEP.SYNCS 0x989680 ;  /* 0x009896800000895d */ /* 0x008fea0003900000 */
[----:B------:R-:W3:Y:S02]  /*5320*/  @!P0 SYNCS.PHASECHK.TRANS64 P0, [R0+URZ+0x70], R3 ;  /* 0x00007003000085a7 */ /* 0x000ee400080010ff */
[----:B---3--:R-:W-:Y:S05]  /*5330*/  @!P0 BRA `(.L_x_72) ;  /* 0xfffffffc00f08947 */ /* 0x008fea000383ffff */
[----:B------:R-:W-:Y:S05]  /*5340*/  BRA `(.L_x_73) ;  /* 0xffffffd000287947 */ /* 0x000fea000383ffff */
.L_x_32:
[----:B------:R-:W-:-:S07]  /*5350*/  MOV R3, R2 ;  /* 0x0000000200037202 */ /* 0x000fce0000000f00 */
.L_x_74:
[----:B---3--:R3:W4:Y:S02]  /*5360*/  SYNCS.PHASECHK.TRANS64.TRYWAIT P0, [R0+URZ+0x60], R3 ;  /* 0x00006003000075a7 */ /* 0x00872400080011ff */
[----:B----4-:R-:W-:Y:S05]  /*5370*/  @!P0 NANOSLEEP.SYNCS 0x989680 ;  /* 0x009896800000895d */ /* 0x010fea0003900000 */
[----:B------:R-:W4:Y:S02]  /*5380*/  @!P0 SYNCS.PHASECHK.TRANS64 P0, [R0+URZ+0x60], R3 ;  /* 0x00006003000085a7 */ /* 0x000f2400080010ff */
[----:B----4-:R-:W-:Y:S05]  /*5390*/  @!P0 BRA `(.L_x_74) ;  /* 0xfffffffc00f08947 */ /* 0x010fea000383ffff */
[----:B------:R-:W-:Y:S05]  /*53a0*/  BRA `(.L_x_22) ;  /* 0xffffffd0007c7947 */ /* 0x000fea000383ffff */
.L_x_38:
[----:B---3--:R3:W4:Y:S02]  /*53b0*/  SYNCS.PHASECHK.TRANS64.TRYWAIT P0, [R3+URZ+0x70], RZ ;  /* 0x000070ff030075a7 */ /* 0x00872400080011ff */
[----:B----4-:R-:W-:Y:S05]  /*53c0*/  @!P0 NANOSLEEP.SYNCS 0x989680 ;  /* 0x009896800000895d */ /* 0x010fea0003900000 */
[----:B------:R-:W4:Y:S02]  /*53d0*/  @!P0 SYNCS.PHASECHK.TRANS64 P0, [R3+URZ+0x70], RZ ;  /* 0x000070ff030085a7 */ /* 0x000f2400080010ff */
[----:B----4-:R-:W-:Y:S05]  /*53e0*/  @!P0 BRA `(.L_x_38) ;  /* 0xfffffffc00f08947 */ /* 0x010fea000383ffff */
[----:B------:R-:W-:Y:S05]  /*53f0*/  BRA `(.L_x_75) ;  /* 0xffffffd4004c7947 */ /* 0x000fea000383ffff */
.L_x_40:
[----:B------:R-:W-:-:S07]  /*5400*/  MOV R4, R5 ;  /* 0x0000000500047202 */ /* 0x000fce0000000f00 */
.L_x_76:
[----:B-1----:R1:W2:Y:S02]  /*5410*/  SYNCS.PHASECHK.TRANS64.TRYWAIT P1, [R52+URZ+0x50], R5 ;  /* 0x00005005340075a7 */ /* 0x0022a400080211ff */
[----:B--2---:R-:W-:Y:S05]  /*5420*/  @!P1 NANOSLEEP.SYNCS 0x989680 ;  /* 0x009896800000995d */ /* 0x004fea0003900000 */
[----:B------:R-:W2:Y:S02]  /*5430*/  @!P1 SYNCS.PHASECHK.TRANS64 P1, [R52+URZ+0x50], R5 ;  /* 0x00005005340095a7 */ /* 0x000ea400080210ff */
[----:B--2---:R-:W-:Y:S05]  /*5440*/  @!P1 BRA `(.L_x_76) ;  /* 0xfffffffc00f09947 */ /* 0x004fea000383ffff */
[----:B------:R-:W-:Y:S05]  /*5450*/  BRA `(.L_x_77) ;  /* 0xffffffd8004c7947 */ /* 0x000fea000383ffff */
.L_x_47:
[-C--:B------:R-:W-:Y:S02]  /*5460*/  MOV R6, R4.reuse ;  /* 0x0000000400067202 */ /* 0x080fe40000000f00 */
[----:B------:R-:W-:-:S07]  /*5470*/  MOV R7, R4 ;  /* 0x0000000400077202 */ /* 0x000fce0000000f00 */
.L_x_78:
[----:B-1----:R1:W2:Y:S02]  /*5480*/  SYNCS.PHASECHK.TRANS64.TRYWAIT P0, [R5+URZ+0x70], R7 ;  /* 0x00007007050075a7 */ /* 0x0022a400080011ff */
[----:B--2---:R-:W-:Y:S05]  /*5490*/  @!P0 NANOSLEEP.SYNCS 0x989680 ;  /* 0x009896800000895d */ /* 0x004fea0003900000 */
[----:B------:R-:W2:Y:S02]  /*54a0*/  @!P0 SYNCS.PHASECHK.TRANS64 P0, [R5+URZ+0x70], R7 ;  /* 0x00007007050085a7 */ /* 0x000ea400080010ff */
[----:B--2---:R-:W-:Y:S05]  /*54b0*/  @!P0 BRA `(.L_x_78) ;  /* 0xfffffffc00f08947 */ /* 0x004fea000383ffff */
[----:B------:R-:W-:Y:S05]  /*54c0*/  BRA `(.L_x_79) ;  /* 0xfffffff400247947 */ /* 0x000fea000383ffff */
        .weak           $__internal_0_$__cuda_sm10x_tcgen05_guardrail_trap_col_being_dealloced_not_returned_by_alloc
        .type           $__internal_0_$__cuda_sm10x_tcgen05_guardrail_trap_col_being_dealloced_not_returned_by_alloc,@function
        .size           $__internal_0_$__cuda_sm10x_tcgen05_guardrail_trap_col_being_dealloced_not_returned_by_alloc,($__internal_1_$__cuda_sm10x_tcgen05_guardrail_trap_phase_invalid_during_alloc - $__internal_0_$__cuda_sm10x_tcgen05_guardrail_trap_col_being_dealloced_not_returned_by_alloc)
$__internal_0_$__cuda_sm10x_tcgen05_guardrail_trap_col_being_dealloced_not_returned_by_alloc:
[----:B------:R-:W-:Y:S05]  /*54d0*/  BPT.TRAP 0x1 ;  /* 0x000000040000795c */ /* 0x000fea0000300000 */
[----:B------:R-:W-:-:S04]  /*54e0*/  HFMA2 R3, -RZ, RZ, 0, 0 ;  /* 0x00000000ff037431 */ /* 0x000fc800000001ff */
[----:B------:R-:W-:Y:S05]  /*54f0*/  RET.REL.NODEC R2 `(kernel_cutlass_kernel_cudnngrouped_gemmgrouped_gemm_swiglugrouped_gemm_swiglu_quantBlockScaledContiguousGroupedGemmKernel_object_at__TiledMMA_ThrLayoutVMNK11110000_PermutationMNK____MMAAt_0) ;  /* 0xffffffa802c07950 */ /* 0x000fea0003c3ffff */
        .weak           $__internal_1_$__cuda_sm10x_tcgen05_guardrail_trap_phase_invalid_during_alloc
        .type           $__internal_1_$__cuda_sm10x_tcgen05_guardrail_trap_phase_invalid_during_alloc,@function
        .size           $__internal_1_$__cuda_sm10x_tcgen05_guardrail_trap_phase_invalid_during_alloc,($__internal_2_$__cuda_sm10x_tcgen05_guardrail_trap_unallocated_columns_being_dealloced - $__internal_1_$__cuda_sm10x_tcgen05_guardrail_trap_phase_invalid_during_alloc)
$__internal_1_$__cuda_sm10x_tcgen05_guardrail_trap_phase_invalid_during_alloc:
[----:B------:R-:W-:Y:S05]  /*5500*/  BPT.TRAP 0x1 ;  /* 0x000000040000795c */ /* 0x000fea0000300000 */
[----:B------:R-:W-:-:S04]  /*5510*/  MOV R3, 0x0 ;  /* 0x0000000000037802 */ /* 0x000fc80000000f00 */
[----:B------:R-:W-:Y:S05]  /*5520*/  RET.REL.NODEC R2 `(kernel_cutlass_kernel_cudnngrouped_gemmgrouped_gemm_swiglugrouped_gemm_swiglu_quantBlockScaledContiguousGroupedGemmKernel_object_at__TiledMMA_ThrLayoutVMNK11110000_PermutationMNK____MMAAt_0) ;  /* 0xffffffa802b47950 */ /* 0x000fea0003c3ffff */
        .weak           $__internal_2_$__cuda_sm10x_tcgen05_guardrail_trap_unallocated_columns_being_dealloced
        .type           $__internal_2_$__cuda_sm10x_tcgen05_guardrail_trap_unallocated_columns_being_dealloced,@function
        .size           $__internal_2_$__cuda_sm10x_tcgen05_guardrail_trap_unallocated_columns_being_dealloced,(.L_x_83 - $__internal_2_$__cuda_sm10x_tcgen05_guardrail_trap_unallocated_columns_being_dealloced)
$__internal_2_$__cuda_sm10x_tcgen05_guardrail_trap_unallocated_columns_being_dealloced:
[----:B------:R-:W-:Y:S05]  /*5530*/  BPT.TRAP 0x1 ;  /* 0x000000040000795c */ /* 0x000fea0000300000 */
[----:B------:R-:W-:-:S04]  /*5540*/  HFMA2 R3, -RZ, RZ, 0, 0 ;  /* 0x00000000ff037431 */ /* 0x000fc800000001ff */
[----:B------:R-:W-:Y:S05]  /*5550*/  RET.REL.NODEC R2 `(kernel_cutlass_kernel_cudnngrouped_gemmgrouped_gemm_swiglugrouped_gemm_swiglu_quantBlockScaledContiguousGroupedGemmKernel_object_at__TiledMMA_ThrLayoutVMNK11110000_PermutationMNK____MMAAt_0) ;  /* 0xffffffa802a87950 */ /* 0x000fea0003c3ffff */
.L_x_80:
[----:B------:R-:W-:-:S00]  /*5560*/  BRA `(.L_x_80) ;  /* 0xfffffffc00fc7947 */ /* 0x000fc0000383ffff */
[----:B------:R-:W-:-:S00]  /*5570*/  NOP ;  /* 0x0000000000007918 */ /* 0x000fc00000000000 */
        /* <DEDUP_REMOVED lines=8> */
.L_x_83:


//--------------------- .nv.shared.kernel_cutlass_kernel_cudnngrouped_gemmgrouped_gemm_swiglugrouped_gemm_swiglu_quantBlockScaledContiguousGroupedGemmKernel_object_at__TiledMMA_ThrLayoutVMNK11110000_PermutationMNK____MMAAt_0 --------------------------
	.section	.nv.shared.kernel_cutlass_kernel_cudnngrouped_gemmgrouped_gemm_swiglugrouped_gemm_swiglu_quantBlockScaledContiguousGroupedGemmKernel_object_at__TiledMMA_ThrLayoutVMNK11110000_PermutationMNK____MMAAt_0,"aw",@nobits
	.sectionflags	@""
	.align	1024
	.zero		1024


//--------------------- .nv.shared.reserved.0     --------------------------
	.section	.nv.shared.reserved.0,"aw",@nobits
	.align	8
	.weak		__nv_reservedSMEM_offset_0_alias
	.size		__nv_reservedSMEM_offset_0_alias, 0, 64
	.other		__nv_reservedSMEM_offset_0_alias,@"STO_CUDA_RESERVED_SHARED STV_DEFAULT"
__nv_reservedSMEM_offset_0_alias:
	.zero		0
.nv.shared.reserved.0:
	.zero		64
	.weak		__nv_reservedSMEM_allocation_phase
	.type		__nv_reservedSMEM_allocation_phase,@object
	.size		__nv_reservedSMEM_allocation_phase,(.L_0 - __nv_reservedSMEM_allocation_phase)
__nv_reservedSMEM_allocation_phase:
	.zero		1
.L_0:
	.zero		7
	.weak		__nv_reservedSMEM_devtool_atexit_pc
	.type		__nv_reservedSMEM_devtool_atexit_pc,@object
	.size		__nv_reservedSMEM_devtool_atexit_pc,(__nv_reservedSMEM_allocation_mask - __nv_reservedSMEM_devtool_atexit_pc)
__nv_reservedSMEM_devtool_atexit_pc:
	.zero		8
	.weak		__nv_reservedSMEM_allocation_mask
	.type		__nv_reservedSMEM_allocation_mask,@object
	.size		__nv_reservedSMEM_allocation_mask,(.L_2 - __nv_reservedSMEM_allocation_mask)
__nv_reservedSMEM_allocation_mask:
	.zero		4
.L_2:


//--------------------- .nv.constant0.kernel_cutlass_kernel_cudnngrouped_gemmgrouped_gemm_swiglugrouped_gemm_swiglu_quantBlockScaledContiguousGroupedGemmKernel_object_at__TiledMMA_ThrLayoutVMNK11110000_PermutationMNK____MMAAt_0 --------------------------
	.section	.nv.constant0.kernel_cutlass_kernel_cudnngrouped_gemmgrouped_gemm_swiglugrouped_gemm_swiglu_quantBlockScaledContiguousGroupedGemmKernel_object_at__TiledMMA_ThrLayoutVMNK11110000_PermutationMNK____MMAAt_0,"a",@progbits
	.sectionflags	@""
	.align	4
.nv.constant0.kernel_cutlass_kernel_cudnngrouped_gemmgrouped_gemm_swiglugrouped_gemm_swiglu_quantBlockScaledContiguousGroupedGemmKernel_object_at__TiledMMA_ThrLayoutVMNK11110000_PermutationMNK____MMAAt_0:
	.zero		1924


//--------------------- SYMBOLS --------------------------

	.type		.nv.reservedSmem.offset0,@object
	.size		.nv.reservedSmem.offset0,0x4
	.type		.nv.reservedSmem.cap,@object
	.size		.nv.reservedSmem.cap,0x4
